//
// Generated by NVIDIA NVVM Compiler
//
// Compiler Build ID: CL-36424714
// Cuda compilation tools, release 13.0, V13.0.88
// Based on NVVM 20.0.0
//

.version 9.0
.target sm_100
.address_size 64

	// .globl	_Z8find_maxPKfPfi
// _ZZ8find_maxPKfPfiE5sdata has been demoted
// _ZZ9final_maxPfiE5sdata has been demoted
// _ZZ11exp_and_sumPKfPfS0_S1_iE5sdata has been demoted
// _ZZ9final_sumPfiE5sdata has been demoted

.visible .entry _Z8find_maxPKfPfi(
	.param .u64 .ptr .align 1 _Z8find_maxPKfPfi_param_0,
	.param .u64 .ptr .align 1 _Z8find_maxPKfPfi_param_1,
	.param .u32 _Z8find_maxPKfPfi_param_2
)
{
	.reg .pred 	%p<6>;
	.reg .b32 	%r<14>;
	.reg .b32 	%f<9>;
	.reg .b64 	%rd<9>;
	// demoted variable
	.shared .align 4 .b8 _ZZ8find_maxPKfPfiE5sdata[1024];
	ld.param.u64 	%rd1, [_Z8find_maxPKfPfi_param_0];
	ld.param.u64 	%rd2, [_Z8find_maxPKfPfi_param_1];
	ld.param.u32 	%r8, [_Z8find_maxPKfPfi_param_2];
	mov.u32 	%r1, %tid.x;
	mov.u32 	%r2, %ctaid.x;
	mov.u32 	%r13, %ntid.x;
	mad.lo.s32 	%r4, %r2, %r13, %r1;
	setp.ge.s32 	%p1, %r4, %r8;
	mov.f32 	%f8, 0fFF7FFFFF;
	@%p1 bra 	$L__BB0_2;
	cvta.to.global.u64 	%rd3, %rd1;
	mul.wide.s32 	%rd4, %r4, 4;
	add.s64 	%rd5, %rd3, %rd4;
	ld.global.f32 	%f8, [%rd5];
$L__BB0_2:
	shl.b32 	%r9, %r1, 2;
	mov.u32 	%r10, _ZZ8find_maxPKfPfiE5sdata;
	add.s32 	%r5, %r10, %r9;
	st.shared.f32 	[%r5], %f8;
	bar.sync 	0;
	setp.lt.u32 	%p2, %r13, 2;
	@%p2 bra 	$L__BB0_6;
$L__BB0_3:
	shr.u32 	%r7, %r13, 1;
	setp.ge.u32 	%p3, %r1, %r7;
	@%p3 bra 	$L__BB0_5;
	ld.shared.f32 	%f4, [%r5];
	shl.b32 	%r11, %r7, 2;
	add.s32 	%r12, %r5, %r11;
	ld.shared.f32 	%f5, [%r12];
	max.f32 	%f6, %f4, %f5;
	st.shared.f32 	[%r5], %f6;
$L__BB0_5:
	bar.sync 	0;
	setp.gt.u32 	%p4, %r13, 3;
	mov.u32 	%r13, %r7;
	@%p4 bra 	$L__BB0_3;
$L__BB0_6:
	setp.ne.s32 	%p5, %r1, 0;
	@%p5 bra 	$L__BB0_8;
	ld.shared.f32 	%f7, [_ZZ8find_maxPKfPfiE5sdata];
	cvta.to.global.u64 	%rd6, %rd2;
	mul.wide.u32 	%rd7, %r2, 4;
	add.s64 	%rd8, %rd6, %rd7;
	st.global.f32 	[%rd8], %f7;
$L__BB0_8:
	ret;

}
	// .globl	_Z9final_maxPfi
.visible .entry _Z9final_maxPfi(
	.param .u64 .ptr .align 1 _Z9final_maxPfi_param_0,
	.param .u32 _Z9final_maxPfi_param_1
)
{
	.reg .pred 	%p<6>;
	.reg .b32 	%r<12>;
	.reg .b32 	%f<9>;
	.reg .b64 	%rd<5>;
	// demoted variable
	.shared .align 4 .b8 _ZZ9final_maxPfiE5sdata[1024];
	ld.param.u64 	%rd2, [_Z9final_maxPfi_param_0];
	ld.param.u32 	%r6, [_Z9final_maxPfi_param_1];
	cvta.to.global.u64 	%rd1, %rd2;
	mov.u32 	%r1, %tid.x;
	setp.ge.s32 	%p1, %r1, %r6;
	mov.f32 	%f8, 0fFF7FFFFF;
	@%p1 bra 	$L__BB1_2;
	mul.wide.u32 	%rd3, %r1, 4;
	add.s64 	%rd4, %rd1, %rd3;
	ld.global.f32 	%f8, [%rd4];
$L__BB1_2:
	shl.b32 	%r7, %r1, 2;
	mov.u32 	%r8, _ZZ9final_maxPfiE5sdata;
	add.s32 	%r2, %r8, %r7;
	st.shared.f32 	[%r2], %f8;
	bar.sync 	0;
	mov.u32 	%r11, %ntid.x;
	setp.lt.u32 	%p2, %r11, 2;
	@%p2 bra 	$L__BB1_6;
$L__BB1_3:
	shr.u32 	%r5, %r11, 1;
	setp.ge.u32 	%p3, %r1, %r5;
	@%p3 bra 	$L__BB1_5;
	ld.shared.f32 	%f4, [%r2];
	shl.b32 	%r9, %r5, 2;
	add.s32 	%r10, %r2, %r9;
	ld.shared.f32 	%f5, [%r10];
	max.f32 	%f6, %f4, %f5;
	st.shared.f32 	[%r2], %f6;
$L__BB1_5:
	bar.sync 	0;
	setp.gt.u32 	%p4, %r11, 3;
	mov.u32 	%r11, %r5;
	@%p4 bra 	$L__BB1_3;
$L__BB1_6:
	setp.ne.s32 	%p5, %r1, 0;
	@%p5 bra 	$L__BB1_8;
	ld.shared.f32 	%f7, [_ZZ9final_maxPfiE5sdata];
	st.global.f32 	[%rd1], %f7;
$L__BB1_8:
	ret;

}
	// .globl	_Z11exp_and_sumPKfPfS0_S1_i
.visible .entry _Z11exp_and_sumPKfPfS0_S1_i(
	.param .u64 .ptr .align 1 _Z11exp_and_sumPKfPfS0_S1_i_param_0,
	.param .u64 .ptr .align 1 _Z11exp_and_sumPKfPfS0_S1_i_param_1,
	.param .u64 .ptr .align 1 _Z11exp_and_sumPKfPfS0_S1_i_param_2,
	.param .u64 .ptr .align 1 _Z11exp_and_sumPKfPfS0_S1_i_param_3,
	.param .u32 _Z11exp_and_sumPKfPfS0_S1_i_param_4
)
{
	.reg .pred 	%p<6>;
	.reg .b32 	%r<16>;
	.reg .b32 	%f<23>;
	.reg .b64 	%rd<14>;
	// demoted variable
	.shared .align 4 .b8 _ZZ11exp_and_sumPKfPfS0_S1_iE5sdata[1024];
	ld.param.u64 	%rd1, [_Z11exp_and_sumPKfPfS0_S1_i_param_0];
	ld.param.u64 	%rd2, [_Z11exp_and_sumPKfPfS0_S1_i_param_1];
	ld.param.u64 	%rd3, [_Z11exp_and_sumPKfPfS0_S1_i_param_2];
	ld.param.u64 	%rd4, [_Z11exp_and_sumPKfPfS0_S1_i_param_3];
	ld.param.u32 	%r8, [_Z11exp_and_sumPKfPfS0_S1_i_param_4];
	mov.u32 	%r1, %tid.x;
	mov.u32 	%r2, %ctaid.x;
	mov.u32 	%r15, %ntid.x;
	mad.lo.s32 	%r4, %r2, %r15, %r1;
	setp.ge.s32 	%p1, %r4, %r8;
	mov.f32 	%f22, 0f00000000;
	@%p1 bra 	$L__BB2_2;
	cvta.to.global.u64 	%rd5, %rd3;
	cvta.to.global.u64 	%rd6, %rd1;
	cvta.to.global.u64 	%rd7, %rd2;
	ld.global.f32 	%f4, [%rd5];
	mul.wide.s32 	%rd8, %r4, 4;
	add.s64 	%rd9, %rd6, %rd8;
	ld.global.f32 	%f5, [%rd9];
	sub.f32 	%f6, %f5, %f4;
	fma.rn.f32 	%f7, %f6, 0f3BBB989D, 0f3F000000;
	cvt.sat.f32.f32 	%f8, %f7;
	mov.f32 	%f9, 0f4B400001;
	mov.f32 	%f10, 0f437C0000;
	fma.rm.f32 	%f11, %f8, %f10, %f9;
	add.f32 	%f12, %f11, 0fCB40007F;
	neg.f32 	%f13, %f12;
	fma.rn.f32 	%f14, %f6, 0f3FB8AA3B, %f13;
	fma.rn.f32 	%f15, %f6, 0f32A57060, %f14;
	mov.b32 	%r9, %f11;
	shl.b32 	%r10, %r9, 23;
	mov.b32 	%f16, %r10;
	ex2.approx.ftz.f32 	%f17, %f15;
	mul.f32 	%f22, %f17, %f16;
	add.s64 	%rd10, %rd7, %rd8;
	st.global.f32 	[%rd10], %f22;
$L__BB2_2:
	shl.b32 	%r11, %r1, 2;
	mov.u32 	%r12, _ZZ11exp_and_sumPKfPfS0_S1_iE5sdata;
	add.s32 	%r5, %r12, %r11;
	st.shared.f32 	[%r5], %f22;
	bar.sync 	0;
	setp.lt.u32 	%p2, %r15, 2;
	@%p2 bra 	$L__BB2_6;
$L__BB2_3:
	shr.u32 	%r7, %r15, 1;
	setp.ge.u32 	%p3, %r1, %r7;
	@%p3 bra 	$L__BB2_5;
	shl.b32 	%r13, %r7, 2;
	add.s32 	%r14, %r5, %r13;
	ld.shared.f32 	%f18, [%r14];
	ld.shared.f32 	%f19, [%r5];
	add.f32 	%f20, %f18, %f19;
	st.shared.f32 	[%r5], %f20;
$L__BB2_5:
	bar.sync 	0;
	setp.gt.u32 	%p4, %r15, 3;
	mov.u32 	%r15, %r7;
	@%p4 bra 	$L__BB2_3;
$L__BB2_6:
	setp.ne.s32 	%p5, %r1, 0;
	@%p5 bra 	$L__BB2_8;
	ld.shared.f32 	%f21, [_ZZ11exp_and_sumPKfPfS0_S1_iE5sdata];
	cvta.to.global.u64 	%rd11, %rd4;
	mul.wide.u32 	%rd12, %r2, 4;
	add.s64 	%rd13, %rd11, %rd12;
	st.global.f32 	[%rd13], %f21;
$L__BB2_8:
	ret;

}
	// .globl	_Z9final_sumPfi
.visible .entry _Z9final_sumPfi(
	.param .u64 .ptr .align 1 _Z9final_sumPfi_param_0,
	.param .u32 _Z9final_sumPfi_param_1
)
{
	.reg .pred 	%p<6>;
	.reg .b32 	%r<12>;
	.reg .b32 	%f<9>;
	.reg .b64 	%rd<5>;
	// demoted variable
	.shared .align 4 .b8 _ZZ9final_sumPfiE5sdata[1024];
	ld.param.u64 	%rd2, [_Z9final_sumPfi_param_0];
	ld.param.u32 	%r6, [_Z9final_sumPfi_param_1];
	cvta.to.global.u64 	%rd1, %rd2;
	mov.u32 	%r1, %tid.x;
	setp.ge.s32 	%p1, %r1, %r6;
	mov.f32 	%f8, 0f00000000;
	@%p1 bra 	$L__BB3_2;
	mul.wide.u32 	%rd3, %r1, 4;
	add.s64 	%rd4, %rd1, %rd3;
	ld.global.f32 	%f8, [%rd4];
$L__BB3_2:
	shl.b32 	%r7, %r1, 2;
	mov.u32 	%r8, _ZZ9final_sumPfiE5sdata;
	add.s32 	%r2, %r8, %r7;
	st.shared.f32 	[%r2], %f8;
	bar.sync 	0;
	mov.u32 	%r11, %ntid.x;
	setp.lt.u32 	%p2, %r11, 2;
	@%p2 bra 	$L__BB3_6;
$L__BB3_3:
	shr.u32 	%r5, %r11, 1;
	setp.ge.u32 	%p3, %r1, %r5;
	@%p3 bra 	$L__BB3_5;
	shl.b32 	%r9, %r5, 2;
	add.s32 	%r10, %r2, %r9;
	ld.shared.f32 	%f4, [%r10];
	ld.shared.f32 	%f5, [%r2];
	add.f32 	%f6, %f4, %f5;
	st.shared.f32 	[%r2], %f6;
$L__BB3_5:
	bar.sync 	0;
	setp.gt.u32 	%p4, %r11, 3;
	mov.u32 	%r11, %r5;
	@%p4 bra 	$L__BB3_3;
$L__BB3_6:
	setp.ne.s32 	%p5, %r1, 0;
	@%p5 bra 	$L__BB3_8;
	ld.shared.f32 	%f7, [_ZZ9final_sumPfiE5sdata];
	st.global.f32 	[%rd1], %f7;
$L__BB3_8:
	ret;

}
	// .globl	_Z9normalizePfPKfi
.visible .entry _Z9normalizePfPKfi(
	.param .u64 .ptr .align 1 _Z9normalizePfPKfi_param_0,
	.param .u64 .ptr .align 1 _Z9normalizePfPKfi_param_1,
	.param .u32 _Z9normalizePfPKfi_param_2
)
{
	.reg .pred 	%p<2>;
	.reg .b32 	%r<6>;
	.reg .b32 	%f<4>;
	.reg .b64 	%rd<7>;

	ld.param.u64 	%rd1, [_Z9normalizePfPKfi_param_0];
	ld.param.u64 	%rd2, [_Z9normalizePfPKfi_param_1];
	ld.param.u32 	%r2, [_Z9normalizePfPKfi_param_2];
	mov.u32 	%r3, %ctaid.x;
	mov.u32 	%r4, %ntid.x;
	mov.u32 	%r5, %tid.x;
	mad.lo.s32 	%r1, %r3, %r4, %r5;
	setp.ge.s32 	%p1, %r1, %r2;
	@%p1 bra 	$L__BB4_2;
	cvta.to.global.u64 	%rd3, %rd1;
	cvta.to.global.u64 	%rd4, %rd2;
	mul.wide.s32 	%rd5, %r1, 4;
	add.s64 	%rd6, %rd3, %rd5;
	ld.global.f32 	%f1, [%rd6];
	ld.global.f32 	%f2, [%rd4];
	div.rn.f32 	%f3, %f1, %f2;
	st.global.f32 	[%rd6], %f3;
$L__BB4_2:
	ret;

}


// ===== COMPILED SASS (sm_100) =====

	.target	sm_100

	.elftype	@"ET_EXEC"


//--------------------- .note.nv.tkinfo           --------------------------
	.section	.note.nv.tkinfo,"",@"SHT_NOTE"
	.sectionflags	@"SHF_NOTE_NV_TKINFO"
	.tkinfo
        /*0018*/ 	.word	0x00000002
        /*0030*/ 	.string	""
        /*0030*/ 	.string	"ptxas"
        /*0030*/ 	.string	"Cuda compilation tools, release 13.0, V13.0.88"
        /*0030*/ 	.string	"Build cuda_13.0.r13.0/compiler.36424714_0"
        /*0030*/ 	.string	"-arch sm_100 -m 64 "



//--------------------- .note.nv.cuinfo           --------------------------
	.section	.note.nv.cuinfo,"",@"SHT_NOTE"
	.sectionflags	@"SHF_NOTE_NV_CUINFO"
        /*0018*/ 	.short	0x0002
        /*001a*/ 	.short	0x0064
        /*001c*/ 	.short	0x0082
	.zero		2


//--------------------- .nv.info                  --------------------------
	.section	.nv.info,"",@"SHT_CUDA_INFO"
	.align	4


	//----- nvinfo : EIATTR_REGCOUNT
	.align		4
        /*0000*/ 	.byte	0x04, 0x2f
        /*0002*/ 	.short	(.L_1 - .L_0)
	.align		4
.L_0:
        /*0004*/ 	.word	index@(_Z8find_maxPKfPfi)
        /*0008*/ 	.word	0x0000000a


	//----- nvinfo : EIATTR_FRAME_SIZE
	.align		4
.L_1:
        /*000c*/ 	.byte	0x04, 0x11
        /*000e*/ 	.short	(.L_3 - .L_2)
	.align		4
.L_2:
        /*0010*/ 	.word	index@(_Z8find_maxPKfPfi)
        /*0014*/ 	.word	0x00000000


	//----- nvinfo : EIATTR_REGCOUNT
	.align		4
.L_3:
        /*0018*/ 	.byte	0x04, 0x2f
        /*001a*/ 	.short	(.L_5 - .L_4)
	.align		4
.L_4:
        /*001c*/ 	.word	index@(_Z9final_maxPfi)
        /*0020*/ 	.word	0x0000000a


	//----- nvinfo : EIATTR_FRAME_SIZE
	.align		4
.L_5:
        /*0024*/ 	.byte	0x04, 0x11
        /*0026*/ 	.short	(.L_7 - .L_6)
	.align		4
.L_6:
        /*0028*/ 	.word	index@(_Z9final_maxPfi)
        /*002c*/ 	.word	0x00000000


	//----- nvinfo : EIATTR_REGCOUNT
	.align		4
.L_7:
        /*0030*/ 	.byte	0x04, 0x2f
        /*0032*/ 	.short	(.L_9 - .L_8)
	.align		4
.L_8:
        /*0034*/ 	.word	index@(_Z11exp_and_sumPKfPfS0_S1_i)
        /*0038*/ 	.word	0x00000010


	//----- nvinfo : EIATTR_FRAME_SIZE
	.align		4
.L_9:
        /*003c*/ 	.byte	0x04, 0x11
        /*003e*/ 	.short	(.L_11 - .L_10)
	.align		4
.L_10:
        /*0040*/ 	.word	index@(_Z11exp_and_sumPKfPfS0_S1_i)
        /*0044*/ 	.word	0x00000000


	//----- nvinfo : EIATTR_REGCOUNT
	.align		4
.L_11:
        /*0048*/ 	.byte	0x04, 0x2f
        /*004a*/ 	.short	(.L_13 - .L_12)
	.align		4
.L_12:
        /*004c*/ 	.word	index@(_Z9final_sumPfi)
        /*0050*/ 	.word	0x0000000a


	//----- nvinfo : EIATTR_FRAME_SIZE
	.align		4
.L_13:
        /*0054*/ 	.byte	0x04, 0x11
        /*0056*/ 	.short	(.L_15 - .L_14)
	.align		4
.L_14:
        /*0058*/ 	.word	index@(_Z9final_sumPfi)
        /*005c*/ 	.word	0x00000000


	//----- nvinfo : EIATTR_REGCOUNT
	.align		4
.L_15:
        /*0060*/ 	.byte	0x04, 0x2f
        /*0062*/ 	.short	(.L_17 - .L_16)
	.align		4
.L_16:
        /*0064*/ 	.word	index@(_Z9normalizePfPKfi)
        /*0068*/ 	.word	0x00000010


	//----- nvinfo : EIATTR_FRAME_SIZE
	.align		4
.L_17:
        /*006c*/ 	.byte	0x04, 0x11
        /*006e*/ 	.short	(.L_19 - .L_18)
	.align		4
.L_18:
        /*0070*/ 	.word	index@($__internal_0_$__cuda_sm3x_div_rn_noftz_f32_slowpath)
        /*0074*/ 	.word	0x00000000


	//----- nvinfo : EIATTR_FRAME_SIZE
	.align		4
.L_19:
        /*0078*/ 	.byte	0x04, 0x11
        /*007a*/ 	.short	(.L_21 - .L_20)
	.align		4
.L_20:
        /*007c*/ 	.word	index@(_Z9normalizePfPKfi)
        /*0080*/ 	.word	0x00000000


	//----- nvinfo : EIATTR_MIN_STACK_SIZE
	.align		4
.L_21:
        /*0084*/ 	.byte	0x04, 0x12
        /*0086*/ 	.short	(.L_23 - .L_22)
	.align		4
.L_22:
        /*0088*/ 	.word	index@(_Z9normalizePfPKfi)
        /*008c*/ 	.word	0x00000000


	//----- nvinfo : EIATTR_MIN_STACK_SIZE
	.align		4
.L_23:
        /*0090*/ 	.byte	0x04, 0x12
        /*0092*/ 	.short	(.L_25 - .L_24)
	.align		4
.L_24:
        /*0094*/ 	.word	index@(_Z9final_sumPfi)
        /*0098*/ 	.word	0x00000000


	//----- nvinfo : EIATTR_MIN_STACK_SIZE
	.align		4
.L_25:
        /*009c*/ 	.byte	0x04, 0x12
        /*009e*/ 	.short	(.L_27 - .L_26)
	.align		4
.L_26:
        /*00a0*/ 	.word	index@(_Z11exp_and_sumPKfPfS0_S1_i)
        /*00a4*/ 	.word	0x00000000


	//----- nvinfo : EIATTR_MIN_STACK_SIZE
	.align		4
.L_27:
        /*00a8*/ 	.byte	0x04, 0x12
        /*00aa*/ 	.short	(.L_29 - .L_28)
	.align		4
.L_28:
        /*00ac*/ 	.word	index@(_Z9final_maxPfi)
        /*00b0*/ 	.word	0x00000000


	//----- nvinfo : EIATTR_MIN_STACK_SIZE
	.align		4
.L_29:
        /*00b4*/ 	.byte	0x04, 0x12
        /*00b6*/ 	.short	(.L_31 - .L_30)
	.align		4
.L_30:
        /*00b8*/ 	.word	index@(_Z8find_maxPKfPfi)
        /*00bc*/ 	.word	0x00000000
.L_31:


//--------------------- .nv.compat                --------------------------
	.section	.nv.compat,"",@"SHT_CUDA_COMPAT_INFO"
	.align	4
        /*0000*/ 	.byte	0x02, 0x09, 0x00, 0x00, 0x02, 0x02, 0x01, 0x00, 0x02, 0x05, 0x05, 0x00, 0x03, 0x07, 0x01, 0x01
        /*0010*/ 	.byte	0x02, 0x03, 0x00, 0x00, 0x02, 0x06, 0x01, 0x00, 0x04, 0x0b, 0x08, 0x00, 0x01, 0x00, 0x00, 0x00
        /*0020*/ 	.byte	0x00, 0x00, 0x00, 0x00


//--------------------- .nv.info._Z9normalizePfPKfi --------------------------
	.section	.nv.info._Z9normalizePfPKfi,"",@"SHT_CUDA_INFO"
	.sectionflags	@""
	.align	4


	//----- nvinfo : EIATTR_CUDA_API_VERSION
	.align		4
        /*0000*/ 	.byte	0x04, 0x37
        /*0002*/ 	.short	(.L_33 - .L_32)
.L_32:
        /*0004*/ 	.word	0x00000082


	//----- nvinfo : EIATTR_KPARAM_INFO
	.align		4
.L_33:
        /*0008*/ 	.byte	0x04, 0x17
        /*000a*/ 	.short	(.L_35 - .L_34)
.L_34:
        /*000c*/ 	.word	0x00000000
        /*0010*/ 	.short	0x0002
        /*0012*/ 	.short	0x0010
        /*0014*/ 	.byte	0x00, 0xf0, 0x11, 0x00


	//----- nvinfo : EIATTR_KPARAM_INFO
	.align		4
.L_35:
        /*0018*/ 	.byte	0x04, 0x17
        /*001a*/ 	.short	(.L_37 - .L_36)
.L_36:
        /*001c*/ 	.word	0x00000000
        /*0020*/ 	.short	0x0001
        /*0022*/ 	.short	0x0008
        /*0024*/ 	.byte	0x00, 0xf5, 0x21, 0x00


	//----- nvinfo : EIATTR_KPARAM_INFO
	.align		4
.L_37:
        /*0028*/ 	.byte	0x04, 0x17
        /*002a*/ 	.short	(.L_39 - .L_38)
.L_38:
        /*002c*/ 	.word	0x00000000
        /*0030*/ 	.short	0x0000
        /*0032*/ 	.short	0x0000
        /*0034*/ 	.byte	0x00, 0xf5, 0x21, 0x00


	//----- nvinfo : EIATTR_SPARSE_MMA_MASK
	.align		4
.L_39:
        /*0038*/ 	.byte	0x03, 0x50
        /*003a*/ 	.short	0x0000


	//----- nvinfo : EIATTR_MAXREG_COUNT
	.align		4
        /*003c*/ 	.byte	0x03, 0x1b
        /*003e*/ 	.short	0x00ff


	//----- nvinfo : EIATTR_MERCURY_ISA_VERSION
	.align		4
        /*0040*/ 	.byte	0x03, 0x5f
        /*0042*/ 	.short	0x0101


	//----- nvinfo : EIATTR_VRC_CTA_INIT_COUNT
	.align		4
        /*0044*/ 	.byte	0x02, 0x4a
	.zero		1
	.zero		1


	//----- nvinfo : EIATTR_EXIT_INSTR_OFFSETS
	.align		4
        /*0048*/ 	.byte	0x04, 0x1c
        /*004a*/ 	.short	(.L_41 - .L_40)


	//   ....[0]....
.L_40:
        /*004c*/ 	.word	0x00000070


	//   ....[1]....
        /*0050*/ 	.word	0x000001c0


	//----- nvinfo : EIATTR_CRS_STACK_SIZE
	.align		4
.L_41:
        /*0054*/ 	.byte	0x04, 0x1e
        /*0056*/ 	.short	(.L_43 - .L_42)
.L_42:
        /*0058*/ 	.word	0x00000000


	//----- nvinfo : EIATTR_CBANK_PARAM_SIZE
	.align		4
.L_43:
        /*005c*/ 	.byte	0x03, 0x19
        /*005e*/ 	.short	0x0014


	//----- nvinfo : EIATTR_PARAM_CBANK
	.align		4
        /*0060*/ 	.byte	0x04, 0x0a
        /*0062*/ 	.short	(.L_45 - .L_44)
	.align		4
.L_44:
        /*0064*/ 	.word	index@(.nv.constant0._Z9normalizePfPKfi)
        /*0068*/ 	.short	0x0380
        /*006a*/ 	.short	0x0014


	//----- nvinfo : EIATTR_SW_WAR
	.align		4
.L_45:
        /*006c*/ 	.byte	0x04, 0x36
        /*006e*/ 	.short	(.L_47 - .L_46)
.L_46:
        /*0070*/ 	.word	0x00000008
.L_47:


//--------------------- .nv.info._Z9final_sumPfi  --------------------------
	.section	.nv.info._Z9final_sumPfi,"",@"SHT_CUDA_INFO"
	.sectionflags	@""
	.align	4


	//----- nvinfo : EIATTR_CUDA_API_VERSION
	.align		4
        /*0000*/ 	.byte	0x04, 0x37
        /*0002*/ 	.short	(.L_49 - .L_48)
.L_48:
        /*0004*/ 	.word	0x00000082


	//----- nvinfo : EIATTR_KPARAM_INFO
	.align		4
.L_49:
        /*0008*/ 	.byte	0x04, 0x17
        /*000a*/ 	.short	(.L_51 - .L_50)
.L_50:
        /*000c*/ 	.word	0x00000000
        /*0010*/ 	.short	0x0001
        /*0012*/ 	.short	0x0008
        /*0014*/ 	.byte	0x00, 0xf0, 0x11, 0x00


	//----- nvinfo : EIATTR_KPARAM_INFO
	.align		4
.L_51:
        /*0018*/ 	.byte	0x04, 0x17
        /*001a*/ 	.short	(.L_53 - .L_52)
.L_52:
        /*001c*/ 	.word	0x00000000
        /*0020*/ 	.short	0x0000
        /*0022*/ 	.short	0x0000
        /*0024*/ 	.byte	0x00, 0xf5, 0x21, 0x00


	//----- nvinfo : EIATTR_SPARSE_MMA_MASK
	.align		4
.L_53:
        /*0028*/ 	.byte	0x03, 0x50
        /*002a*/ 	.short	0x0000


	//----- nvinfo : EIATTR_MAXREG_COUNT
	.align		4
        /*002c*/ 	.byte	0x03, 0x1b
        /*002e*/ 	.short	0x00ff


	//----- nvinfo : EIATTR_NUM_BARRIERS
	.align		4
        /*0030*/ 	.byte	0x02, 0x4c
        /*0032*/ 	.byte	0x01
	.zero		1


	//----- nvinfo : EIATTR_MERCURY_ISA_VERSION
	.align		4
        /*0034*/ 	.byte	0x03, 0x5f
        /*0036*/ 	.short	0x0101


	//----- nvinfo : EIATTR_VRC_CTA_INIT_COUNT
	.align		4
        /*0038*/ 	.byte	0x02, 0x4a
	.zero		1
	.zero		1


	//----- nvinfo : EIATTR_EXIT_INSTR_OFFSETS
	.align		4
        /*003c*/ 	.byte	0x04, 0x1c
        /*003e*/ 	.short	(.L_55 - .L_54)


	//   ....[0]....
.L_54:
        /*0040*/ 	.word	0x000001f0


	//   ....[1]....
        /*0044*/ 	.word	0x00000260


	//----- nvinfo : EIATTR_CBANK_PARAM_SIZE
	.align		4
.L_55:
        /*0048*/ 	.byte	0x03, 0x19
        /*004a*/ 	.short	0x000c


	//----- nvinfo : EIATTR_PARAM_CBANK
	.align		4
        /*004c*/ 	.byte	0x04, 0x0a
        /*004e*/ 	.short	(.L_57 - .L_56)
	.align		4
.L_56:
        /*0050*/ 	.word	index@(.nv.constant0._Z9final_sumPfi)
        /*0054*/ 	.short	0x0380
        /*0056*/ 	.short	0x000c


	//----- nvinfo : EIATTR_SW_WAR
	.align		4
.L_57:
        /*0058*/ 	.byte	0x04, 0x36
        /*005a*/ 	.short	(.L_59 - .L_58)
.L_58:
        /*005c*/ 	.word	0x00000008
.L_59:


//--------------------- .nv.info._Z11exp_and_sumPKfPfS0_S1_i --------------------------
	.section	.nv.info._Z11exp_and_sumPKfPfS0_S1_i,"",@"SHT_CUDA_INFO"
	.sectionflags	@""
	.align	4


	//----- nvinfo : EIATTR_CUDA_API_VERSION
	.align		4
        /*0000*/ 	.byte	0x04, 0x37
        /*0002*/ 	.short	(.L_61 - .L_60)
.L_60:
        /*0004*/ 	.word	0x00000082


	//----- nvinfo : EIATTR_KPARAM_INFO
	.align		4
.L_61:
        /*0008*/ 	.byte	0x04, 0x17
        /*000a*/ 	.short	(.L_63 - .L_62)
.L_62:
        /*000c*/ 	.word	0x00000000
        /*0010*/ 	.short	0x0004
        /*0012*/ 	.short	0x0020
        /*0014*/ 	.byte	0x00, 0xf0, 0x11, 0x00


	//----- nvinfo : EIATTR_KPARAM_INFO
	.align		4
.L_63:
        /*0018*/ 	.byte	0x04, 0x17
        /*001a*/ 	.short	(.L_65 - .L_64)
.L_64:
        /*001c*/ 	.word	0x00000000
        /*0020*/ 	.short	0x0003
        /*0022*/ 	.short	0x0018
        /*0024*/ 	.byte	0x00, 0xf5, 0x21, 0x00


	//----- nvinfo : EIATTR_KPARAM_INFO
	.align		4
.L_65:
        /*0028*/ 	.byte	0x04, 0x17
        /*002a*/ 	.short	(.L_67 - .L_66)
.L_66:
        /*002c*/ 	.word	0x00000000
        /*0030*/ 	.short	0x0002
        /*0032*/ 	.short	0x0010
        /*0034*/ 	.byte	0x00, 0xf5, 0x21, 0x00


	//----- nvinfo : EIATTR_KPARAM_INFO
	.align		4
.L_67:
        /*0038*/ 	.byte	0x04, 0x17
        /*003a*/ 	.short	(.L_69 - .L_68)
.L_68:
        /*003c*/ 	.word	0x00000000
        /*0040*/ 	.short	0x0001
        /*0042*/ 	.short	0x0008
        /*0044*/ 	.byte	0x00, 0xf5, 0x21, 0x00


	//----- nvinfo : EIATTR_KPARAM_INFO
	.align		4
.L_69:
        /*0048*/ 	.byte	0x04, 0x17
        /*004a*/ 	.short	(.L_71 - .L_70)
.L_70:
        /*004c*/ 	.word	0x00000000
        /*0050*/ 	.short	0x0000
        /*0052*/ 	.short	0x0000
        /*0054*/ 	.byte	0x00, 0xf5, 0x21, 0x00


	//----- nvinfo : EIATTR_SPARSE_MMA_MASK
	.align		4
.L_71:
        /*0058*/ 	.byte	0x03, 0x50
        /*005a*/ 	.short	0x0000


	//----- nvinfo : EIATTR_MAXREG_COUNT
	.align		4
        /*005c*/ 	.byte	0x03, 0x1b
        /*005e*/ 	.short	0x00ff


	//----- nvinfo : EIATTR_NUM_BARRIERS
	.align		4
        /*0060*/ 	.byte	0x02, 0x4c
        /*0062*/ 	.byte	0x01
	.zero		1


	//----- nvinfo : EIATTR_MERCURY_ISA_VERSION
	.align		4
        /*0064*/ 	.byte	0x03, 0x5f
        /*0066*/ 	.short	0x0101


	//----- nvinfo : EIATTR_VRC_CTA_INIT_COUNT
	.align		4
        /*0068*/ 	.byte	0x02, 0x4a
	.zero		1
	.zero		1


	//----- nvinfo : EIATTR_EXIT_INSTR_OFFSETS
	.align		4
        /*006c*/ 	.byte	0x04, 0x1c
        /*006e*/ 	.short	(.L_73 - .L_72)


	//   ....[0]....
.L_72:
        /*0070*/ 	.word	0x00000310


	//   ....[1]....
        /*0074*/ 	.word	0x00000390


	//----- nvinfo : EIATTR_CBANK_PARAM_SIZE
	.align		4
.L_73:
        /*0078*/ 	.byte	0x03, 0x19
        /*007a*/ 	.short	0x0024


	//----- nvinfo : EIATTR_PARAM_CBANK
	.align		4
        /*007c*/ 	.byte	0x04, 0x0a
        /*007e*/ 	.short	(.L_75 - .L_74)
	.align		4
.L_74:
        /*0080*/ 	.word	index@(.nv.constant0._Z11exp_and_sumPKfPfS0_S1_i)
        /*0084*/ 	.short	0x0380
        /*0086*/ 	.short	0x0024


	//----- nvinfo : EIATTR_SW_WAR
	.align		4
.L_75:
        /*0088*/ 	.byte	0x04, 0x36
        /*008a*/ 	.short	(.L_77 - .L_76)
.L_76:
        /*008c*/ 	.word	0x00000008
.L_77:


//--------------------- .nv.info._Z9final_maxPfi  --------------------------
	.section	.nv.info._Z9final_maxPfi,"",@"SHT_CUDA_INFO"
	.sectionflags	@""
	.align	4


	//----- nvinfo : EIATTR_CUDA_API_VERSION
	.align		4
        /*0000*/ 	.byte	0x04, 0x37
        /*0002*/ 	.short	(.L_79 - .L_78)
.L_78:
        /*0004*/ 	.word	0x00000082


	//----- nvinfo : EIATTR_KPARAM_INFO
	.align		4
.L_79:
        /*0008*/ 	.byte	0x04, 0x17
        /*000a*/ 	.short	(.L_81 - .L_80)
.L_80:
        /*000c*/ 	.word	0x00000000
        /*0010*/ 	.short	0x0001
        /*0012*/ 	.short	0x0008
        /*0014*/ 	.byte	0x00, 0xf0, 0x11, 0x00


	//----- nvinfo : EIATTR_KPARAM_INFO
	.align		4
.L_81:
        /*0018*/ 	.byte	0x04, 0x17
        /*001a*/ 	.short	(.L_83 - .L_82)
.L_82:
        /*001c*/ 	.word	0x00000000
        /*0020*/ 	.short	0x0000
        /*0022*/ 	.short	0x0000
        /*0024*/ 	.byte	0x00, 0xf5, 0x21, 0x00


	//----- nvinfo : EIATTR_SPARSE_MMA_MASK
	.align		4
.L_83:
        /*0028*/ 	.byte	0x03, 0x50
        /*002a*/ 	.short	0x0000


	//----- nvinfo : EIATTR_MAXREG_COUNT
	.align		4
        /*002c*/ 	.byte	0x03, 0x1b
        /*002e*/ 	.short	0x00ff


	//----- nvinfo : EIATTR_NUM_BARRIERS
	.align		4
        /*0030*/ 	.byte	0x02, 0x4c
        /*0032*/ 	.byte	0x01
	.zero		1


	//----- nvinfo : EIATTR_MERCURY_ISA_VERSION
	.align		4
        /*0034*/ 	.byte	0x03, 0x5f
        /*0036*/ 	.short	0x0101


	//----- nvinfo : EIATTR_VRC_CTA_INIT_COUNT
	.align		4
        /*0038*/ 	.byte	0x02, 0x4a
	.zero		1
	.zero		1


	//----- nvinfo : EIATTR_EXIT_INSTR_OFFSETS
	.align		4
        /*003c*/ 	.byte	0x04, 0x1c
        /*003e*/ 	.short	(.L_85 - .L_84)


	//   ....[0]....
.L_84:
        /*0040*/ 	.word	0x000001f0


	//   ....[1]....
        /*0044*/ 	.word	0x00000260


	//----- nvinfo : EIATTR_CBANK_PARAM_SIZE
	.align		4
.L_85:
        /*0048*/ 	.byte	0x03, 0x19
        /*004a*/ 	.short	0x000c


	//----- nvinfo : EIATTR_PARAM_CBANK
	.align		4
        /*004c*/ 	.byte	0x04, 0x0a
        /*004e*/ 	.short	(.L_87 - .L_86)
	.align		4
.L_86:
        /*0050*/ 	.word	index@(.nv.constant0._Z9final_maxPfi)
        /*0054*/ 	.short	0x0380
        /*0056*/ 	.short	0x000c


	//----- nvinfo : EIATTR_SW_WAR
	.align		4
.L_87:
        /*0058*/ 	.byte	0x04, 0x36
        /*005a*/ 	.short	(.L_89 - .L_88)
.L_88:
        /*005c*/ 	.word	0x00000008
.L_89:


//--------------------- .nv.info._Z8find_maxPKfPfi --------------------------
	.section	.nv.info._Z8find_maxPKfPfi,"",@"SHT_CUDA_INFO"
	.sectionflags	@""
	.align	4


	//----- nvinfo : EIATTR_CUDA_API_VERSION
	.align		4
        /*0000*/ 	.byte	0x04, 0x37
        /*0002*/ 	.short	(.L_91 - .L_90)
.L_90:
        /*0004*/ 	.word	0x00000082


	//----- nvinfo : EIATTR_KPARAM_INFO
	.align		4
.L_91:
        /*0008*/ 	.byte	0x04, 0x17
        /*000a*/ 	.short	(.L_93 - .L_92)
.L_92:
        /*000c*/ 	.word	0x00000000
        /*0010*/ 	.short	0x0002
        /*0012*/ 	.short	0x0010
        /*0014*/ 	.byte	0x00, 0xf0, 0x11, 0x00


	//----- nvinfo : EIATTR_KPARAM_INFO
	.align		4
.L_93:
        /*0018*/ 	.byte	0x04, 0x17
        /*001a*/ 	.short	(.L_95 - .L_94)
.L_94:
        /*001c*/ 	.word	0x00000000
        /*0020*/ 	.short	0x0001
        /*0022*/ 	.short	0x0008
        /*0024*/ 	.byte	0x00, 0xf5, 0x21, 0x00


	//----- nvinfo : EIATTR_KPARAM_INFO
	.align		4
.L_95:
        /*0028*/ 	.byte	0x04, 0x17
        /*002a*/ 	.short	(.L_97 - .L_96)
.L_96:
        /*002c*/ 	.word	0x00000000
        /*0030*/ 	.short	0x0000
        /*0032*/ 	.short	0x0000
        /*0034*/ 	.byte	0x00, 0xf5, 0x21, 0x00


	//----- nvinfo : EIATTR_SPARSE_MMA_MASK
	.align		4
.L_97:
        /*0038*/ 	.byte	0x03, 0x50
        /*003a*/ 	.short	0x0000


	//----- nvinfo : EIATTR_MAXREG_COUNT
	.align		4
        /*003c*/ 	.byte	0x03, 0x1b
        /*003e*/ 	.short	0x00ff


	//----- nvinfo : EIATTR_NUM_BARRIERS
	.align		4
        /*0040*/ 	.byte	0x02, 0x4c
        /*0042*/ 	.byte	0x01
	.zero		1


	//----- nvinfo : EIATTR_MERCURY_ISA_VERSION
	.align		4
        /*0044*/ 	.byte	0x03, 0x5f
        /*0046*/ 	.short	0x0101


	//----- nvinfo : EIATTR_VRC_CTA_INIT_COUNT
	.align		4
        /*0048*/ 	.byte	0x02, 0x4a
	.zero		1
	.zero		1


	//----- nvinfo : EIATTR_EXIT_INSTR_OFFSETS
	.align		4
        /*004c*/ 	.byte	0x04, 0x1c
        /*004e*/ 	.short	(.L_99 - .L_98)


	//   ....[0]....
.L_98:
        /*0050*/ 	.word	0x00000210


	//   ....[1]....
        /*0054*/ 	.word	0x00000290


	//----- nvinfo : EIATTR_CBANK_PARAM_SIZE
	.align		4
.L_99:
        /*0058*/ 	.byte	0x03, 0x19
        /*005a*/ 	.short	0x0014


	//----- nvinfo : EIATTR_PARAM_CBANK
	.align		4
        /*005c*/ 	.byte	0x04, 0x0a
        /*005e*/ 	.short	(.L_101 - .L_100)
	.align		4
.L_100:
        /*0060*/ 	.word	index@(.nv.constant0._Z8find_maxPKfPfi)
        /*0064*/ 	.short	0x0380
        /*0066*/ 	.short	0x0014


	//----- nvinfo : EIATTR_SW_WAR
	.align		4
.L_101:
        /*0068*/ 	.byte	0x04, 0x36
        /*006a*/ 	.short	(.L_103 - .L_102)
.L_102:
        /*006c*/ 	.word	0x00000008
.L_103:


//--------------------- .nv.callgraph             --------------------------
	.section	.nv.callgraph,"",@"SHT_CUDA_CALLGRAPH"
	.align	4
	.sectionentsize	8
	.align		4
        /*0000*/ 	.word	0x00000000
	.align		4
        /*0004*/ 	.word	0xffffffff
	.align		4
        /*0008*/ 	.word	0x00000000
	.align		4
        /*000c*/ 	.word	0xfffffffe
	.align		4
        /*0010*/ 	.word	0x00000000
	.align		4
        /*0014*/ 	.word	0xfffffffd
	.align		4
        /*0018*/ 	.word	0x00000000
	.align		4
        /*001c*/ 	.word	0xfffffffc


//--------------------- .text._Z9normalizePfPKfi  --------------------------
	.section	.text._Z9normalizePfPKfi,"ax",@progbits
	.align	128
        .global         _Z9normalizePfPKfi
        .type           _Z9normalizePfPKfi,@function
        .size           _Z9normalizePfPKfi,(.L_x_26 - _Z9normalizePfPKfi)
        .other          _Z9normalizePfPKfi,@"STO_CUDA_ENTRY STV_DEFAULT"
_Z9normalizePfPKfi:
.text._Z9normalizePfPKfi:
[----:B------:R-:W-:Y:S01]  /*0000*/  LDC R1, c[0x0][0x37c] ;  /* 0x0000df00ff017b82 */ /* 0x000fe20000000800 */
[----:B------:R-:W0:Y:S07]  /*0010*/  S2R R0, SR_TID.X ;  /* 0x0000000000007919 */ /* 0x000e2e0000002100 */
[----:B------:R-:W0:Y:S01]  /*0020*/  S2UR UR4, SR_CTAID.X ;  /* 0x00000000000479c3 */ /* 0x000e220000002500 */
[----:B------:R-:W1:Y:S07]  /*0030*/  LDCU UR5, c[0x0][0x390] ;  /* 0x00007200ff0577ac */ /* 0x000e6e0008000800 */
[----:B------:R-:W0:Y:S02]  /*0040*/  LDC R7, c[0x0][0x360] ;  /* 0x0000d800ff077b82 */ /* 0x000e240000000800 */
[----:B0-----:R-:W-:-:S05]  /*0050*/  IMAD R7, R7, UR4, R0 ;  /* 0x0000000407077c24 */ /* 0x001fca000f8e0200 */
[----:B-1----:R-:W-:-:S13]  /*0060*/  ISETP.GE.AND P0, PT, R7, UR5, PT ;  /* 0x0000000507007c0c */ /* 0x002fda000bf06270 */
[----:B------:R-:W-:Y:S05]  /*0070*/  @P0 EXIT ;  /* 0x000000000000094d */ /* 0x000fea0003800000 */
[----:B------:R-:W0:Y:S01]  /*0080*/  LDC.64 R2, c[0x0][0x388] ;  /* 0x0000e200ff027b82 */ /* 0x000e220000000a00 */
[----:B------:R-:W0:Y:S07]  /*0090*/  LDCU.64 UR4, c[0x0][0x358] ;  /* 0x00006b00ff0477ac */ /* 0x000e2e0008000a00 */
[----:B------:R-:W1:Y:S01]  /*00a0*/  LDC.64 R4, c[0x0][0x380] ;  /* 0x0000e000ff047b82 */ /* 0x000e620000000a00 */
[----:B0-----:R-:W2:Y:S01]  /*00b0*/  LDG.E R3, desc[UR4][R2.64] ;  /* 0x0000000402037981 */ /* 0x001ea2000c1e1900 */
[----:B-1----:R-:W-:-:S05]  /*00c0*/  IMAD.WIDE R4, R7, 0x4, R4 ;  /* 0x0000000407047825 */ /* 0x002fca00078e0204 */
[----:B------:R-:W3:Y:S01]  /*00d0*/  LDG.E R0, desc[UR4][R4.64] ;  /* 0x0000000404007981 */ /* 0x000ee2000c1e1900 */
[----:B------:R-:W-:Y:S01]  /*00e0*/  BSSY.RECONVERGENT B0, `(.L_x_0) ;  /* 0x000000c000007945 */ /* 0x000fe20003800200 */
[----:B--2---:R-:W0:Y:S08]  /*00f0*/  MUFU.RCP R6, R3 ;  /* 0x0000000300067308 */ /* 0x004e300000001000 */
[----:B---3--:R-:W1:Y:S01]  /*0100*/  FCHK P0, R0, R3 ;  /* 0x0000000300007302 */ /* 0x008e620000000000 */
[----:B0-----:R-:W-:-:S04]  /*0110*/  FFMA R7, -R3, R6, 1 ;  /* 0x3f80000003077423 */ /* 0x001fc80000000106 */
[----:B------:R-:W-:-:S04]  /*0120*/  FFMA R7, R6, R7, R6 ;  /* 0x0000000706077223 */ /* 0x000fc80000000006 */
[----:B------:R-:W-:-:S04]  /*0130*/  FFMA R6, R0, R7, RZ ;  /* 0x0000000700067223 */ /* 0x000fc800000000ff */
[----:B------:R-:W-:-:S04]  /*0140*/  FFMA R8, -R3, R6, R0 ;  /* 0x0000000603087223 */ /* 0x000fc80000000100 */
[----:B------:R-:W-:Y:S01]  /*0150*/  FFMA R7, R7, R8, R6 ;  /* 0x0000000807077223 */ /* 0x000fe20000000006 */
[----:B-1----:R-:W-:Y:S06]  /*0160*/  @!P0 BRA `(.L_x_1) ;  /* 0x00000000000c8947 */ /* 0x002fec0003800000 */
[----:B------:R-:W-:-:S07]  /*0170*/  MOV R2, 0x190 ;  /* 0x0000019000027802 */ /* 0x000fce0000000f00 */
[----:B------:R-:W-:Y:S05]  /*0180*/  CALL.REL.NOINC `($__internal_0_$__cuda_sm3x_div_rn_noftz_f32_slowpath) ;  /* 0x0000000000107944 */ /* 0x000fea0003c00000 */
[----:B------:R-:W-:-:S07]  /*0190*/  IMAD.MOV.U32 R7, RZ, RZ, R0 ;  /* 0x000000ffff077224 */ /* 0x000fce00078e0000 */
.L_x_1:
[----:B------:R-:W-:Y:S05]  /*01a0*/  BSYNC.RECONVERGENT B0 ;  /* 0x0000000000007941 */ /* 0x000fea0003800200 */
.L_x_0:
[----:B------:R-:W-:Y:S01]  /*01b0*/  STG.E desc[UR4][R4.64], R7 ;  /* 0x0000000704007986 */ /* 0x000fe2000c101904 */
[----:B------:R-:W-:Y:S05]  /*01c0*/  EXIT ;  /* 0x000000000000794d */ /* 0x000fea0003800000 */
        .weak           $__internal_0_$__cuda_sm3x_div_rn_noftz_f32_slowpath
        .type           $__internal_0_$__cuda_sm3x_div_rn_noftz_f32_slowpath,@function
        .size           $__internal_0_$__cuda_sm3x_div_rn_noftz_f32_slowpath,(.L_x_26 - $__internal_0_$__cuda_sm3x_div_rn_noftz_f32_slowpath)
$__internal_0_$__cuda_sm3x_div_rn_noftz_f32_slowpath:
[--C-:B------:R-:W-:Y:S01]  /*01d0*/  SHF.R.U32.HI R7, RZ, 0x17, R3.reuse ;  /* 0x00000017ff077819 */ /* 0x100fe20000011603 */
[----:B------:R-:W-:Y:S01]  /*01e0*/  BSSY.RECONVERGENT B1, `(.L_x_2) ;  /* 0x0000064000017945 */ /* 0x000fe20003800200 */
[--C-:B------:R-:W-:Y:S01]  /*01f0*/  SHF.R.U32.HI R6, RZ, 0x17, R0.reuse ;  /* 0x00000017ff067819 */ /* 0x100fe20000011600 */
[----:B------:R-:W-:Y:S01]  /*0200*/  IMAD.MOV.U32 R8, RZ, RZ, R0 ;  /* 0x000000ffff087224 */ /* 0x000fe200078e0000 */
[----:B------:R-:W-:Y:S01]  /*0210*/  LOP3.LUT R7, R7, 0xff, RZ, 0xc0, !PT ;  /* 0x000000ff07077812 */ /* 0x000fe200078ec0ff */
[----:B------:R-:W-:Y:S01]  /*0220*/  IMAD.MOV.U32 R9, RZ, RZ, R3 ;  /* 0x000000ffff097224 */ /* 0x000fe200078e0003 */
[----:B------:R-:W-:-:S03]  /*0230*/  LOP3.LUT R6, R6, 0xff, RZ, 0xc0, !PT ;  /* 0x000000ff06067812 */ /* 0x000fc600078ec0ff */
[----:B------:R-:W-:Y:S02]  /*0240*/  VIADD R12, R7, 0xffffffff ;  /* 0xffffffff070c7836 */ /* 0x000fe40000000000 */
[----:B------:R-:W-:-:S03]  /*0250*/  VIADD R11, R6, 0xffffffff ;  /* 0xffffffff060b7836 */ /* 0x000fc60000000000 */
[----:B------:R-:W-:-:S04]  /*0260*/  ISETP.GT.U32.AND P0, PT, R12, 0xfd, PT ;  /* 0x000000fd0c00780c */ /* 0x000fc80003f04070 */
[----:B------:R-:W-:-:S13]  /*0270*/  ISETP.GT.U32.OR P0, PT, R11, 0xfd, P0 ;  /* 0x000000fd0b00780c */ /* 0x000fda0000704470 */
[----:B------:R-:W-:Y:S01]  /*0280*/  @!P0 IMAD.MOV.U32 R10, RZ, RZ, RZ ;  /* 0x000000ffff0a8224 */ /* 0x000fe200078e00ff */
[----:B------:R-:W-:Y:S06]  /*0290*/  @!P0 BRA `(.L_x_3) ;  /* 0x00000000005c8947 */ /* 0x000fec0003800000 */
[----:B------:R-:W-:Y:S02]  /*02a0*/  FSETP.GTU.FTZ.AND P0, PT, |R0|, +INF , PT ;  /* 0x7f8000000000780b */ /* 0x000fe40003f1c200 */
[----:B------:R-:W-:-:S04]  /*02b0*/  FSETP.GTU.FTZ.AND P1, PT, |R3|, +INF , PT ;  /* 0x7f8000000300780b */ /* 0x000fc80003f3c200 */
[----:B------:R-:W-:-:S13]  /*02c0*/  PLOP3.LUT P0, PT, P0, P1, PT, 0xf8, 0x8f ;  /* 0x00000000008f781c */ /* 0x000fda0000703f70 */
[----:B------:R-:W-:Y:S05]  /*02d0*/  @P0 BRA `(.L_x_4) ;  /* 0x00000004004c0947 */ /* 0x000fea0003800000 */
[----:B------:R-:W-:-:S13]  /*02e0*/  LOP3.LUT P0, RZ, R9, 0x7fffffff, R8, 0xc8, !PT ;  /* 0x7fffffff09ff7812 */ /* 0x000fda000780c808 */
[----:B------:R-:W-:Y:S05]  /*02f0*/  @!P0 BRA `(.L_x_5) ;  /* 0x00000004003c8947 */ /* 0x000fea0003800000 */
[C---:B------:R-:W-:Y:S02]  /*0300*/  FSETP.NEU.FTZ.AND P2, PT, |R0|.reuse, +INF , PT ;  /* 0x7f8000000000780b */ /* 0x040fe40003f5d200 */
[----:B------:R-:W-:Y:S02]  /*0310*/  FSETP.NEU.FTZ.AND P1, PT, |R3|, +INF , PT ;  /* 0x7f8000000300780b */ /* 0x000fe40003f3d200 */
[----:B------:R-:W-:-:S11]  /*0320*/  FSETP.NEU.FTZ.AND P0, PT, |R0|, +INF , PT ;  /* 0x7f8000000000780b */ /* 0x000fd60003f1d200 */
[----:B------:R-:W-:Y:S05]  /*0330*/  @!P1 BRA !P2, `(.L_x_5) ;  /* 0x00000004002c9947 */ /* 0x000fea0005000000 */
[----:B------:R-:W-:-:S04]  /*0340*/  LOP3.LUT P2, RZ, R8, 0x7fffffff, RZ, 0xc0, !PT ;  /* 0x7fffffff08ff7812 */ /* 0x000fc8000784c0ff */
[----:B------:R-:W-:-:S13]  /*0350*/  PLOP3.LUT P1, PT, P1, P2, PT, 0x2f, 0xf2 ;  /* 0x0000000000f2781c */ /* 0x000fda0000f24577 */
[----:B------:R-:W-:Y:S05]  /*0360*/  @P1 BRA `(.L_x_6) ;  /* 0x0000000400181947 */ /* 0x000fea0003800000 */
[----:B------:R-:W-:-:S04]  /*0370*/  LOP3.LUT P1, RZ, R9, 0x7fffffff, RZ, 0xc0, !PT ;  /* 0x7fffffff09ff7812 */ /* 0x000fc8000782c0ff */
[----:B------:R-:W-:-:S13]  /*0380*/  PLOP3.LUT P0, PT, P0, P1, PT, 0x2f, 0xf2 ;  /* 0x0000000000f2781c */ /* 0x000fda0000702577 */
[----:B------:R-:W-:Y:S05]  /*0390*/  @P0 BRA `(.L_x_7) ;  /* 0x0000000400000947 */ /* 0x000fea0003800000 */
[----:B------:R-:W-:Y:S02]  /*03a0*/  ISETP.GE.AND P0, PT, R11, RZ, PT ;  /* 0x000000ff0b00720c */ /* 0x000fe40003f06270 */
[----:B------:R-:W-:-:S11]  /*03b0*/  ISETP.GE.AND P1, PT, R12, RZ, PT ;  /* 0x000000ff0c00720c */ /* 0x000fd60003f26270 */
[----:B------:R-:W-:Y:S02]  /*03c0*/  @P0 IMAD.MOV.U32 R10, RZ, RZ, RZ ;  /* 0x000000ffff0a0224 */ /* 0x000fe400078e00ff */
[----:B------:R-:W-:Y:S01]  /*03d0*/  @!P0 FFMA R8, R0, 1.84467440737095516160e+19, RZ ;  /* 0x5f80000000088823 */ /* 0x000fe200000000ff */
[----:B------:R-:W-:Y:S02]  /*03e0*/  @!P0 IMAD.MOV.U32 R10, RZ, RZ, -0x40 ;  /* 0xffffffc0ff0a8424 */ /* 0x000fe400078e00ff */
[----:B------:R-:W-:Y:S02]  /*03f0*/  @!P1 FFMA R9, R3, 1.84467440737095516160e+19, RZ ;  /* 0x5f80000003099823 */ /* 0x000fe400000000ff */
[----:B------:R-:W-:-:S07]  /*0400*/  @!P1 VIADD R10, R10, 0x40 ;  /* 0x000000400a0a9836 */ /* 0x000fce0000000000 */
.L_x_3:
[----:B------:R-:W-:Y:S01]  /*0410*/  LEA R0, R7, 0xc0800000, 0x17 ;  /* 0xc080000007007811 */ /* 0x000fe200078eb8ff */
[----:B------:R-:W-:Y:S01]  /*0420*/  VIADD R6, R6, 0xffffff81 ;  /* 0xffffff8106067836 */ /* 0x000fe20000000000 */
[----:B------:R-:W-:Y:S03]  /*0430*/  BSSY.RECONVERGENT B2, `(.L_x_8) ;  /* 0x0000035000027945 */ /* 0x000fe60003800200 */
[----:B------:R-:W-:Y:S01]  /*0440*/  IMAD.IADD R9, R9, 0x1, -R0 ;  /* 0x0000000109097824 */ /* 0x000fe200078e0a00 */
[C---:B------:R-:W-:Y:S01]  /*0450*/  IADD3 R7, PT, PT, R6.reuse, 0x7f, -R7 ;  /* 0x0000007f06077810 */ /* 0x040fe20007ffe807 */
[----:B------:R-:W-:Y:S02]  /*0460*/  IMAD R0, R6, -0x800000, R8 ;  /* 0xff80000006007824 */ /* 0x000fe400078e0208 */
[----:B------:R-:W0:Y:S01]  /*0470*/  MUFU.RCP R3, R9 ;  /* 0x0000000900037308 */ /* 0x000e220000001000 */
[----:B------:R-:W-:Y:S01]  /*0480*/  FADD.FTZ R11, -R9, -RZ ;  /* 0x800000ff090b7221 */ /* 0x000fe20000010100 */
[----:B------:R-:W-:-:S03]  /*0490*/  IMAD.IADD R7, R7, 0x1, R10 ;  /* 0x0000000107077824 */ /* 0x000fc600078e020a */
[----:B0-----:R-:W-:-:S04]  /*04a0*/  FFMA R12, R3, R11, 1 ;  /* 0x3f800000030c7423 */ /* 0x001fc8000000000b */
[----:B------:R-:W-:-:S04]  /*04b0*/  FFMA R12, R3, R12, R3 ;  /* 0x0000000c030c7223 */ /* 0x000fc80000000003 */
[----:B------:R-:W-:-:S04]  /*04c0*/  FFMA R3, R0, R12, RZ ;  /* 0x0000000c00037223 */ /* 0x000fc800000000ff */
[----:B------:R-:W-:-:S04]  /*04d0*/  FFMA R8, R11, R3, R0 ;  /* 0x000000030b087223 */ /* 0x000fc80000000000 */
[----:B------:R-:W-:-:S04]  /*04e0*/  FFMA R13, R12, R8, R3 ;  /* 0x000000080c0d7223 */ /* 0x000fc80000000003 */
[----:B------:R-:W-:-:S04]  /*04f0*/  FFMA R8, R11, R13, R0 ;  /* 0x0000000d0b087223 */ /* 0x000fc80000000000 */
[----:B------:R-:W-:-:S05]  /*0500*/  FFMA R0, R12, R8, R13 ;  /* 0x000000080c007223 */ /* 0x000fca000000000d */
[----:B------:R-:W-:-:S04]  /*0510*/  SHF.R.U32.HI R3, RZ, 0x17, R0 ;  /* 0x00000017ff037819 */ /* 0x000fc80000011600 */
[----:B------:R-:W-:-:S05]  /*0520*/  LOP3.LUT R3, R3, 0xff, RZ, 0xc0, !PT ;  /* 0x000000ff03037812 */ /* 0x000fca00078ec0ff */
[----:B------:R-:W-:-:S04]  /*0530*/  IMAD.IADD R9, R3, 0x1, R7 ;  /* 0x0000000103097824 */ /* 0x000fc800078e0207 */
[----:B------:R-:W-:-:S05]  /*0540*/  VIADD R3, R9, 0xffffffff ;  /* 0xffffffff09037836 */ /* 0x000fca0000000000 */
[----:B------:R-:W-:-:S13]  /*0550*/  ISETP.GE.U32.AND P0, PT, R3, 0xfe, PT ;  /* 0x000000fe0300780c */ /* 0x000fda0003f06070 */
[----:B------:R-:W-:Y:S05]  /*0560*/  @!P0 BRA `(.L_x_9) ;  /* 0x0000000000808947 */ /* 0x000fea0003800000 */
[----:B------:R-:W-:-:S13]  /*0570*/  ISETP.GT.AND P0, PT, R9, 0xfe, PT ;  /* 0x000000fe0900780c */ /* 0x000fda0003f04270 */
[----:B------:R-:W-:Y:S05]  /*0580*/  @P0 BRA `(.L_x_10) ;  /* 0x00000000006c0947 */ /* 0x000fea0003800000 */
[----:B------:R-:W-:-:S13]  /*0590*/  ISETP.GE.AND P0, PT, R9, 0x1, PT ;  /* 0x000000010900780c */ /* 0x000fda0003f06270 */
[----:B------:R-:W-:Y:S05]  /*05a0*/  @P0 BRA `(.L_x_11) ;  /* 0x0000000000740947 */ /* 0x000fea0003800000 */
[----:B------:R-:W-:Y:S02]  /*05b0*/  ISETP.GE.AND P0, PT, R9, -0x18, PT ;  /* 0xffffffe80900780c */ /* 0x000fe40003f06270 */
[----:B------:R-:W-:-:S11]  /*05c0*/  LOP3.LUT R0, R0, 0x80000000, RZ, 0xc0, !PT ;  /* 0x8000000000007812 */ /* 0x000fd600078ec0ff */
[----:B------:R-:W-:Y:S05]  /*05d0*/  @!P0 BRA `(.L_x_11) ;  /* 0x0000000000688947 */ /* 0x000fea0003800000 */
[CCC-:B------:R-:W-:Y:S01]  /*05e0*/  FFMA.RZ R3, R12.reuse, R8.reuse, R13.reuse ;  /* 0x000000080c037223 */ /* 0x1c0fe2000000c00d */
[CCC-:B------:R-:W-:Y:S01]  /*05f0*/  FFMA.RM R6, R12.reuse, R8.reuse, R13.reuse ;  /* 0x000000080c067223 */ /* 0x1c0fe2000000400d */
[C---:B------:R-:W-:Y:S02]  /*0600*/  ISETP.NE.AND P2, PT, R9.reuse, RZ, PT ;  /* 0x000000ff0900720c */ /* 0x040fe40003f45270 */
[----:B------:R-:W-:Y:S02]  /*0610*/  ISETP.NE.AND P1, PT, R9, RZ, PT ;  /* 0x000000ff0900720c */ /* 0x000fe40003f25270 */
[----:B------:R-:W-:Y:S01]  /*0620*/  LOP3.LUT R7, R3, 0x7fffff, RZ, 0xc0, !PT ;  /* 0x007fffff03077812 */ /* 0x000fe200078ec0ff */
[----:B------:R-:W-:Y:S01]  /*0630*/  FFMA.RP R3, R12, R8, R13 ;  /* 0x000000080c037223 */ /* 0x000fe2000000800d */
[----:B------:R-:W-:Y:S02]  /*0640*/  VIADD R8, R9, 0x20 ;  /* 0x0000002009087836 */ /* 0x000fe40000000000 */
[----:B------:R-:W-:Y:S01]  /*0650*/  LOP3.LUT R7, R7, 0x800000, RZ, 0xfc, !PT ;  /* 0x0080000007077812 */ /* 0x000fe200078efcff */
[----:B------:R-:W-:Y:S01]  /*0660*/  IMAD.MOV R9, RZ, RZ, -R9 ;  /* 0x000000ffff097224 */ /* 0x000fe200078e0a09 */
[----:B------:R-:W-:-:S02]  /*0670*/  FSETP.NEU.FTZ.AND P0, PT, R3, R6, PT ;  /* 0x000000060300720b */ /* 0x000fc40003f1d000 */
[----:B------:R-:W-:Y:S02]  /*0680*/  SHF.L.U32 R8, R7, R8, RZ ;  /* 0x0000000807087219 */ /* 0x000fe400000006ff */
[----:B------:R-:W-:Y:S02]  /*0690*/  SEL R6, R9, RZ, P2 ;  /* 0x000000ff09067207 */ /* 0x000fe40001000000 */
[----:B------:R-:W-:Y:S02]  /*06a0*/  ISETP.NE.AND P1, PT, R8, RZ, P1 ;  /* 0x000000ff0800720c */ /* 0x000fe40000f25270 */
[----:B------:R-:W-:Y:S02]  /*06b0*/  SHF.R.U32.HI R6, RZ, R6, R7 ;  /* 0x00000006ff067219 */ /* 0x000fe40000011607 */
[----:B------:R-:W-:Y:S02]  /*06c0*/  PLOP3.LUT P0, PT, P0, P1, PT, 0xf8, 0x8f ;  /* 0x00000000008f781c */ /* 0x000fe40000703f70 */
[----:B------:R-:W-:-:S02]  /*06d0*/  SHF.R.U32.HI R8, RZ, 0x1, R6 ;  /* 0x00000001ff087819 */ /* 0x000fc40000011606 */
[----:B------:R-:W-:-:S04]  /*06e0*/  SEL R3, RZ, 0x1, !P0 ;  /* 0x00000001ff037807 */ /* 0x000fc80004000000 */
[----:B------:R-:W-:-:S04]  /*06f0*/  LOP3.LUT R3, R3, 0x1, R8, 0xf8, !PT ;  /* 0x0000000103037812 */ /* 0x000fc800078ef808 */
[----:B------:R-:W-:-:S05]  /*0700*/  LOP3.LUT R3, R3, R6, RZ, 0xc0, !PT ;  /* 0x0000000603037212 */ /* 0x000fca00078ec0ff */
[----:B------:R-:W-:-:S05]  /*0710*/  IMAD.IADD R3, R8, 0x1, R3 ;  /* 0x0000000108037824 */ /* 0x000fca00078e0203 */
[----:B------:R-:W-:Y:S01]  /*0720*/  LOP3.LUT R0, R3, R0, RZ, 0xfc, !PT ;  /* 0x0000000003007212 */ /* 0x000fe200078efcff */
[----:B------:R-:W-:Y:S06]  /*0730*/  BRA `(.L_x_11) ;  /* 0x0000000000107947 */ /* 0x000fec0003800000 */
.L_x_10:
[----:B------:R-:W-:-:S04]  /*0740*/  LOP3.LUT R0, R0, 0x80000000, RZ, 0xc0, !PT ;  /* 0x8000000000007812 */ /* 0x000fc800078ec0ff */
[----:B------:R-:W-:Y:S01]  /*0750*/  LOP3.LUT R0, R0, 0x7f800000, RZ, 0xfc, !PT ;  /* 0x7f80000000007812 */ /* 0x000fe200078efcff */
[----:B------:R-:W-:Y:S06]  /*0760*/  BRA `(.L_x_11) ;  /* 0x0000000000047947 */ /* 0x000fec0003800000 */
.L_x_9:
[----:B------:R-:W-:-:S07]  /*0770*/  IMAD R0, R7, 0x800000, R0 ;  /* 0x0080000007007824 */ /* 0x000fce00078e0200 */
.L_x_11:
[----:B------:R-:W-:Y:S05]  /*0780*/  BSYNC.RECONVERGENT B2 ;  /* 0x0000000000027941 */ /* 0x000fea0003800200 */
.L_x_8:
[----:B------:R-:W-:Y:S05]  /*0790*/  BRA `(.L_x_12) ;  /* 0x0000000000207947 */ /* 0x000fea0003800000 */
.L_x_7:
[----:B------:R-:W-:-:S04]  /*07a0*/  LOP3.LUT R0, R9, 0x80000000, R8, 0x48, !PT ;  /* 0x8000000009007812 */ /* 0x000fc800078e4808 */
[----:B------:R-:W-:Y:S01]  /*07b0*/  LOP3.LUT R0, R0, 0x7f800000, RZ, 0xfc, !PT ;  /* 0x7f80000000007812 */ /* 0x000fe200078efcff */
[----:B------:R-:W-:Y:S06]  /*07c0*/  BRA `(.L_x_12) ;  /* 0x0000000000147947 */ /* 0x000fec0003800000 */
.L_x_6:
[----:B------:R-:W-:Y:S01]  /*07d0*/  LOP3.LUT R0, R9, 0x80000000, R8, 0x48, !PT ;  /* 0x8000000009007812 */ /* 0x000fe200078e4808 */
[----:B------:R-:W-:Y:S06]  /*07e0*/  BRA `(.L_x_12) ;  /* 0x00000000000c7947 */ /* 0x000fec0003800000 */
.L_x_5:
[----:B------:R-:W0:Y:S01]  /*07f0*/  MUFU.RSQ R0, -QNAN ;  /* 0xffc0000000007908 */ /* 0x000e220000001400 */
[----:B------:R-:W-:Y:S05]  /*0800*/  BRA `(.L_x_12) ;  /* 0x0000000000047947 */ /* 0x000fea0003800000 */
.L_x_4:
[----:B------:R-:W-:-:S07]  /*0810*/  FADD.FTZ R0, R0, R3 ;  /* 0x0000000300007221 */ /* 0x000fce0000010000 */
.L_x_12:
[----:B------:R-:W-:Y:S05]  /*0820*/  BSYNC.RECONVERGENT B1 ;  /* 0x0000000000017941 */ /* 0x000fea0003800200 */
.L_x_2:
[----:B------:R-:W-:-:S04]  /*0830*/  IMAD.MOV.U32 R3, RZ, RZ, 0x0 ;  /* 0x00000000ff037424 */ /* 0x000fc800078e00ff */
[----:B0-----:R-:W-:Y:S05]  /*0840*/  RET.REL.NODEC R2 `(_Z9normalizePfPKfi) ;  /* 0xfffffff402ec7950 */ /* 0x001fea0003c3ffff */
.L_x_13:
[----:B------:R-:W-:-:S00]  /*0850*/  BRA `(.L_x_13) ;  /* 0xfffffffc00fc7947 */ /* 0x000fc0000383ffff */
[----:B------:R-:W-:-:S00]  /*0860*/  NOP ;  /* 0x0000000000007918 */ /* 0x000fc00000000000 */
        /* <DEDUP_REMOVED lines=9> */
.L_x_26:


//--------------------- .text._Z9final_sumPfi     --------------------------
	.section	.text._Z9final_sumPfi,"ax",@progbits
	.align	128
        .global         _Z9final_sumPfi
        .type           _Z9final_sumPfi,@function
        .size           _Z9final_sumPfi,(.L_x_28 - _Z9final_sumPfi)
        .other          _Z9final_sumPfi,@"STO_CUDA_ENTRY STV_DEFAULT"
_Z9final_sumPfi:
.text._Z9final_sumPfi:
[----:B------:R-:W-:Y:S01]  /*0000*/  LDC R1, c[0x0][0x37c] ;  /* 0x0000df00ff017b82 */ /* 0x000fe20000000800 */
[----:B------:R-:W0:Y:S01]  /*0010*/  S2R R7, SR_TID.X ;  /* 0x0000000000077919 */ /* 0x000e220000002100 */
[----:B------:R-:W0:Y:S01]  /*0020*/  LDCU UR4, c[0x0][0x388] ;  /* 0x00007100ff0477ac */ /* 0x000e220008000800 */
[----:B------:R-:W-:Y:S01]  /*0030*/  IMAD.MOV.U32 R0, RZ, RZ, RZ ;  /* 0x000000ffff007224 */ /* 0x000fe200078e00ff */
[----:B------:R-:W1:Y:S01]  /*0040*/  LDCU.64 UR6, c[0x0][0x358] ;  /* 0x00006b00ff0677ac */ /* 0x000e620008000a00 */
[----:B0-----:R-:W-:-:S13]  /*0050*/  ISETP.GE.AND P0, PT, R7, UR4, PT ;  /* 0x0000000407007c0c */ /* 0x001fda000bf06270 */
[----:B------:R-:W0:Y:S02]  /*0060*/  @!P0 LDC.64 R2, c[0x0][0x380] ;  /* 0x0000e000ff028b82 */ /* 0x000e240000000a00 */
[----:B0-----:R-:W-:-:S05]  /*0070*/  @!P0 IMAD.WIDE.U32 R2, R7, 0x4, R2 ;  /* 0x0000000407028825 */ /* 0x001fca00078e0002 */
[----:B-1----:R-:W2:Y:S01]  /*0080*/  @!P0 LDG.E R0, desc[UR6][R2.64] ;  /* 0x0000000602008981 */ /* 0x002ea2000c1e1900 */
[----:B------:R-:W0:Y:S01]  /*0090*/  S2UR UR5, SR_CgaCtaId ;  /* 0x00000000000579c3 */ /* 0x000e220000008800 */
[----:B------:R-:W-:Y:S01]  /*00a0*/  UMOV UR4, 0x400 ;  /* 0x0000040000047882 */ /* 0x000fe20000000000 */
[----:B------:R-:W1:Y:S01]  /*00b0*/  LDCU UR8, c[0x0][0x360] ;  /* 0x00006c00ff0877ac */ /* 0x000e620008000800 */
[----:B------:R-:W-:Y:S01]  /*00c0*/  ISETP.NE.AND P0, PT, R7, RZ, PT ;  /* 0x000000ff0700720c */ /* 0x000fe20003f05270 */
[----:B-1----:R-:W-:Y:S02]  /*00d0*/  UISETP.GE.U32.AND UP0, UPT, UR8, 0x2, UPT ;  /* 0x000000020800788c */ /* 0x002fe4000bf06070 */
[----:B0-----:R-:W-:-:S06]  /*00e0*/  ULEA UR4, UR5, UR4, 0x18 ;  /* 0x0000000405047291 */ /* 0x001fcc000f8ec0ff */
[----:B------:R-:W-:-:S05]  /*00f0*/  LEA R5, R7, UR4, 0x2 ;  /* 0x0000000407057c11 */ /* 0x000fca000f8e10ff */
[----:B--2---:R0:W-:Y:S01]  /*0100*/  STS [R5], R0 ;  /* 0x0000000005007388 */ /* 0x0041e20000000800 */
[----:B------:R-:W-:Y:S06]  /*0110*/  BAR.SYNC.DEFER_BLOCKING 0x0 ;  /* 0x0000000000007b1d */ /* 0x000fec0000010000 */
[----:B------:R-:W-:Y:S05]  /*0120*/  BRA.U !UP0, `(.L_x_14) ;  /* 0x0000000108307547 */ /* 0x000fea000b800000 */
[----:B0-----:R-:W-:-:S07]  /*0130*/  IMAD.U32 R0, RZ, RZ, UR8 ;  /* 0x00000008ff007e24 */ /* 0x001fce000f8e00ff */
.L_x_15:
[----:B------:R-:W-:-:S04]  /*0140*/  SHF.R.U32.HI R6, RZ, 0x1, R0 ;  /* 0x00000001ff067819 */ /* 0x000fc80000011600 */
[----:B------:R-:W-:-:S13]  /*0150*/  ISETP.GE.U32.AND P1, PT, R7, R6, PT ;  /* 0x000000060700720c */ /* 0x000fda0003f26070 */
[----:B------:R-:W-:Y:S01]  /*0160*/  @!P1 IMAD R2, R6, 0x4, R5 ;  /* 0x0000000406029824 */ /* 0x000fe200078e0205 */
[----:B------:R-:W-:Y:S05]  /*0170*/  @!P1 LDS R3, [R5] ;  /* 0x0000000005039984 */ /* 0x000fea0000000800 */
[----:B------:R-:W0:Y:S02]  /*0180*/  @!P1 LDS R2, [R2] ;  /* 0x0000000002029984 */ /* 0x000e240000000800 */
[----:B0-----:R-:W-:-:S05]  /*0190*/  @!P1 FADD R4, R2, R3 ;  /* 0x0000000302049221 */ /* 0x001fca0000000000 */
[----:B------:R1:W-:Y:S01]  /*01a0*/  @!P1 STS [R5], R4 ;  /* 0x0000000405009388 */ /* 0x0003e20000000800 */
[----:B------:R-:W-:Y:S01]  /*01b0*/  BAR.SYNC.DEFER_BLOCKING 0x0 ;  /* 0x0000000000007b1d */ /* 0x000fe20000010000 */
[----:B------:R-:W-:Y:S01]  /*01c0*/  ISETP.GT.U32.AND P1, PT, R0, 0x3, PT ;  /* 0x000000030000780c */ /* 0x000fe20003f24070 */
[----:B------:R-:W-:-:S12]  /*01d0*/  IMAD.MOV.U32 R0, RZ, RZ, R6 ;  /* 0x000000ffff007224 */ /* 0x000fd800078e0006 */
[----:B-1----:R-:W-:Y:S05]  /*01e0*/  @P1 BRA `(.L_x_15) ;  /* 0xfffffffc00d41947 */ /* 0x002fea000383ffff */
.L_x_14:
[----:B------:R-:W-:Y:S05]  /*01f0*/  @P0 EXIT ;  /* 0x000000000000094d */ /* 0x000fea0003800000 */
[----:B------:R-:W1:Y:S01]  /*0200*/  S2UR UR5, SR_CgaCtaId ;  /* 0x00000000000579c3 */ /* 0x000e620000008800 */
[----:B------:R-:W-:-:S07]  /*0210*/  UMOV UR4, 0x400 ;  /* 0x0000040000047882 */ /* 0x000fce0000000000 */
[----:B------:R-:W2:Y:S01]  /*0220*/  LDC.64 R2, c[0x0][0x380] ;  /* 0x0000e000ff027b82 */ /* 0x000ea20000000a00 */
[----:B-1----:R-:W-:-:S09]  /*0230*/  ULEA UR4, UR5, UR4, 0x18 ;  /* 0x0000000405047291 */ /* 0x002fd2000f8ec0ff */
[----:B0-----:R-:W2:Y:S04]  /*0240*/  LDS R5, [UR4] ;  /* 0x00000004ff057984 */ /* 0x001ea80008000800 */
[----:B--2---:R-:W-:Y:S01]  /*0250*/  STG.E desc[UR6][R2.64], R5 ;  /* 0x0000000502007986 */ /* 0x004fe2000c101906 */
[----:B------:R-:W-:Y:S05]  /*0260*/  EXIT ;  /* 0x000000000000794d */ /* 0x000fea0003800000 */
.L_x_16:
        /* <DEDUP_REMOVED lines=9> */
.L_x_28:


//--------------------- .text._Z11exp_and_sumPKfPfS0_S1_i --------------------------
	.section	.text._Z11exp_and_sumPKfPfS0_S1_i,"ax",@progbits
	.align	128
        .global         _Z11exp_and_sumPKfPfS0_S1_i
        .type           _Z11exp_and_sumPKfPfS0_S1_i,@function
        .size           _Z11exp_and_sumPKfPfS0_S1_i,(.L_x_29 - _Z11exp_and_sumPKfPfS0_S1_i)
        .other          _Z11exp_and_sumPKfPfS0_S1_i,@"STO_CUDA_ENTRY STV_DEFAULT"
_Z11exp_and_sumPKfPfS0_S1_i:
.text._Z11exp_and_sumPKfPfS0_S1_i:
[----:B------:R-:W-:Y:S01]  /*0000*/  LDC R1, c[0x0][0x37c] ;  /* 0x0000df00ff017b82 */ /* 0x000fe20000000800 */
[----:B------:R-:W0:Y:S01]  /*0010*/  S2R R3, SR_TID.X ;  /* 0x0000000000037919 */ /* 0x000e220000002100 */
[----:B------:R-:W0:Y:S06]  /*0020*/  LDCU UR8, c[0x0][0x360] ;  /* 0x00006c00ff0877ac */ /* 0x000e2c0008000800 */
[----:B------:R-:W1:Y:S01]  /*0030*/  LDC.64 R6, c[0x0][0x380] ;  /* 0x0000e000ff067b82 */ /* 0x000e620000000a00 */
[----:B------:R-:W0:Y:S01]  /*0040*/  S2R R0, SR_CTAID.X ;  /* 0x0000000000007919 */ /* 0x000e220000002500 */
[----:B------:R-:W2:Y:S01]  /*0050*/  LDCU UR4, c[0x0][0x3a0] ;  /* 0x00007400ff0477ac */ /* 0x000ea20008000800 */
[----:B------:R-:W3:Y:S01]  /*0060*/  LDCU.64 UR6, c[0x0][0x358] ;  /* 0x00006b00ff0677ac */ /* 0x000ee20008000a00 */
[----:B0-----:R-:W-:-:S05]  /*0070*/  IMAD R9, R0, UR8, R3 ;  /* 0x0000000800097c24 */ /* 0x001fca000f8e0203 */
[----:B--2---:R-:W-:-:S13]  /*0080*/  ISETP.GE.AND P1, PT, R9, UR4, PT ;  /* 0x0000000409007c0c */ /* 0x004fda000bf26270 */
[----:B------:R-:W0:Y:S01]  /*0090*/  @!P1 LDC.64 R4, c[0x0][0x390] ;  /* 0x0000e400ff049b82 */ /* 0x000e220000000a00 */
[----:B-1----:R-:W-:-:S06]  /*00a0*/  @!P1 IMAD.WIDE R6, R9, 0x4, R6 ;  /* 0x0000000409069825 */ /* 0x002fcc00078e0206 */
[----:B---3--:R-:W2:Y:S04]  /*00b0*/  @!P1 LDG.E R7, desc[UR6][R6.64] ;  /* 0x0000000606079981 */ /* 0x008ea8000c1e1900 */
[----:B0-----:R-:W2:Y:S01]  /*00c0*/  @!P1 LDG.E R4, desc[UR6][R4.64] ;  /* 0x0000000604049981 */ /* 0x001ea2000c1e1900 */
[----:B------:R-:W-:Y:S01]  /*00d0*/  @!P1 MOV R11, 0x3bbb989d ;  /* 0x3bbb989d000b9802 */ /* 0x000fe20000000f00 */
[----:B------:R-:W0:Y:S01]  /*00e0*/  S2UR UR5, SR_CgaCtaId ;  /* 0x00000000000579c3 */ /* 0x000e220000008800 */
[----:B------:R-:W-:Y:S01]  /*00f0*/  @!P1 MOV R13, 0x437c0000 ;  /* 0x437c0000000d9802 */ /* 0x000fe20000000f00 */
[----:B------:R-:W-:Y:S01]  /*0100*/  UMOV UR4, 0x400 ;  /* 0x0000040000047882 */ /* 0x000fe20000000000 */
[----:B------:R-:W-:Y:S01]  /*0110*/  ISETP.NE.AND P0, PT, R3, RZ, PT ;  /* 0x000000ff0300720c */ /* 0x000fe20003f05270 */
[----:B0-----:R-:W-:Y:S01]  /*0120*/  ULEA UR4, UR5, UR4, 0x18 ;  /* 0x0000000405047291 */ /* 0x001fe2000f8ec0ff */
[----:B--2---:R-:W-:-:S03]  /*0130*/  @!P1 FADD R2, -R4, R7 ;  /* 0x0000000704029221 */ /* 0x004fc60000000100 */
[----:B------:R-:W0:Y:S01]  /*0140*/  LDC.64 R6, c[0x0][0x388] ;  /* 0x0000e200ff067b82 */ /* 0x000e220000000a00 */
[----:B------:R-:W-:-:S04]  /*0150*/  @!P1 FFMA.SAT R8, R2, R11, 0.5 ;  /* 0x3f00000002089423 */ /* 0x000fc8000000200b */
[----:B------:R-:W-:-:S04]  /*0160*/  @!P1 FFMA.RM R8, R8, R13, 12582913 ;  /* 0x4b40000108089423 */ /* 0x000fc8000000400d */
[C---:B------:R-:W-:Y:S01]  /*0170*/  @!P1 FADD R11, R8.reuse, -12583039 ;  /* 0xcb40007f080b9421 */ /* 0x040fe20000000000 */
[----:B------:R-:W-:-:S03]  /*0180*/  @!P1 SHF.L.U32 R8, R8, 0x17, RZ ;  /* 0x0000001708089819 */ /* 0x000fc600000006ff */
[----:B------:R-:W-:-:S04]  /*0190*/  @!P1 FFMA R11, R2, 1.4426950216293334961, -R11 ;  /* 0x3fb8aa3b020b9823 */ /* 0x000fc8000000080b */
[----:B------:R-:W-:Y:S01]  /*01a0*/  @!P1 FFMA R10, R2, 1.925963033500011079e-08, R11 ;  /* 0x32a57060020a9823 */ /* 0x000fe2000000000b */
[----:B------:R-:W-:Y:S01]  /*01b0*/  MOV R2, UR8 ;  /* 0x0000000800027c02 */ /* 0x000fe20008000f00 */
[----:B------:R-:W-:Y:S02]  /*01c0*/  HFMA2 R11, -RZ, RZ, 0, 0 ;  /* 0x00000000ff0b7431 */ /* 0x000fe400000001ff */
[----:B------:R-:W1:Y:S01]  /*01d0*/  @!P1 MUFU.EX2 R5, R10 ;  /* 0x0000000a00059308 */ /* 0x000e620000000800 */
[----:B------:R-:W-:Y:S01]  /*01e0*/  ISETP.GE.U32.AND P2, PT, R2, 0x2, PT ;  /* 0x000000020200780c */ /* 0x000fe20003f46070 */
[----:B-1----:R-:W-:Y:S01]  /*01f0*/  @!P1 FMUL R11, R8, R5 ;  /* 0x00000005080b9220 */ /* 0x002fe20000400000 */
[----:B------:R-:W-:Y:S01]  /*0200*/  LEA R8, R3, UR4, 0x2 ;  /* 0x0000000403087c11 */ /* 0x000fe2000f8e10ff */
[----:B0-----:R-:W-:-:S04]  /*0210*/  @!P1 IMAD.WIDE R4, R9, 0x4, R6 ;  /* 0x0000000409049825 */ /* 0x001fc800078e0206 */
[----:B------:R0:W-:Y:S04]  /*0220*/  STS [R8], R11 ;  /* 0x0000000b08007388 */ /* 0x0001e80000000800 */
[----:B------:R0:W-:Y:S01]  /*0230*/  @!P1 STG.E desc[UR6][R4.64], R11 ;  /* 0x0000000b04009986 */ /* 0x0001e2000c101906 */
[----:B------:R-:W-:Y:S06]  /*0240*/  BAR.SYNC.DEFER_BLOCKING 0x0 ;  /* 0x0000000000007b1d */ /* 0x000fec0000010000 */
[----:B------:R-:W-:Y:S05]  /*0250*/  @!P2 BRA `(.L_x_17) ;  /* 0x00000000002ca947 */ /* 0x000fea0003800000 */
.L_x_18:
[----:B------:R-:W-:-:S04]  /*0260*/  SHF.R.U32.HI R6, RZ, 0x1, R2 ;  /* 0x00000001ff067819 */ /* 0x000fc80000011602 */
[----:B------:R-:W-:-:S13]  /*0270*/  ISETP.GE.U32.AND P1, PT, R3, R6, PT ;  /* 0x000000060300720c */ /* 0x000fda0003f26070 */
[----:B0-----:R-:W-:Y:S01]  /*0280*/  @!P1 LEA R4, R6, R8, 0x2 ;  /* 0x0000000806049211 */ /* 0x001fe200078e10ff */
[----:B------:R-:W-:Y:S05]  /*0290*/  @!P1 LDS R5, [R8] ;  /* 0x0000000008059984 */ /* 0x000fea0000000800 */
[----:B------:R-:W0:Y:S02]  /*02a0*/  @!P1 LDS R4, [R4] ;  /* 0x0000000004049984 */ /* 0x000e240000000800 */
[----:B0-----:R-:W-:-:S05]  /*02b0*/  @!P1 FADD R5, R4, R5 ;  /* 0x0000000504059221 */ /* 0x001fca0000000000 */
[----:B------:R1:W-:Y:S01]  /*02c0*/  @!P1 STS [R8], R5 ;  /* 0x0000000508009388 */ /* 0x0003e20000000800 */
[----:B------:R-:W-:Y:S01]  /*02d0*/  BAR.SYNC.DEFER_BLOCKING 0x0 ;  /* 0x0000000000007b1d */ /* 0x000fe20000010000 */
[----:B------:R-:W-:Y:S02]  /*02e0*/  ISETP.GT.U32.AND P1, PT, R2, 0x3, PT ;  /* 0x000000030200780c */ /* 0x000fe40003f24070 */
[----:B------:R-:W-:-:S11]  /*02f0*/  MOV R2, R6 ;  /* 0x0000000600027202 */ /* 0x000fd60000000f00 */
[----:B-1----:R-:W-:Y:S05]  /*0300*/  @P1 BRA `(.L_x_18) ;  /* 0xfffffffc00d41947 */ /* 0x002fea000383ffff */
.L_x_17:
[----:B------:R-:W-:Y:S05]  /*0310*/  @P0 EXIT ;  /* 0x000000000000094d */ /* 0x000fea0003800000 */
[----:B------:R-:W1:Y:S01]  /*0320*/  S2UR UR5, SR_CgaCtaId ;  /* 0x00000000000579c3 */ /* 0x000e620000008800 */
[----:B------:R-:W-:-:S07]  /*0330*/  UMOV UR4, 0x400 ;  /* 0x0000040000047882 */ /* 0x000fce0000000000 */
[----:B------:R-:W2:Y:S01]  /*0340*/  LDC.64 R2, c[0x0][0x398] ;  /* 0x0000e600ff027b82 */ /* 0x000ea20000000a00 */
[----:B-1----:R-:W-:Y:S01]  /*0350*/  ULEA UR4, UR5, UR4, 0x18 ;  /* 0x0000000405047291 */ /* 0x002fe2000f8ec0ff */
[----:B--2---:R-:W-:-:S08]  /*0360*/  IMAD.WIDE.U32 R2, R0, 0x4, R2 ;  /* 0x0000000400027825 */ /* 0x004fd000078e0002 */
[----:B0-----:R-:W0:Y:S04]  /*0370*/  LDS R5, [UR4] ;  /* 0x00000004ff057984 */ /* 0x001e280008000800 */
[----:B0-----:R-:W-:Y:S01]  /*0380*/  STG.E desc[UR6][R2.64], R5 ;  /* 0x0000000502007986 */ /* 0x001fe2000c101906 */
[----:B------:R-:W-:Y:S05]  /*0390*/  EXIT ;  /* 0x000000000000794d */ /* 0x000fea0003800000 */
.L_x_19:
        /* <DEDUP_REMOVED lines=14> */
.L_x_29:


//--------------------- .text._Z9final_maxPfi     --------------------------
	.section	.text._Z9final_maxPfi,"ax",@progbits
	.align	128
        .global         _Z9final_maxPfi
        .type           _Z9final_maxPfi,@function
        .size           _Z9final_maxPfi,(.L_x_30 - _Z9final_maxPfi)
        .other          _Z9final_maxPfi,@"STO_CUDA_ENTRY STV_DEFAULT"
_Z9final_maxPfi:
.text._Z9final_maxPfi:
[----:B------:R-:W-:Y:S01]  /*0000*/  LDC R1, c[0x0][0x37c] ;  /* 0x0000df00ff017b82 */ /* 0x000fe20000000800 */
[----:B------:R-:W0:Y:S01]  /*0010*/  S2R R7, SR_TID.X ;  /* 0x0000000000077919 */ /* 0x000e220000002100 */
[----:B------:R-:W0:Y:S01]  /*0020*/  LDCU UR4, c[0x0][0x388] ;  /* 0x00007100ff0477ac */ /* 0x000e220008000800 */
[----:B------:R-:W-:Y:S01]  /*0030*/  IMAD.MOV.U32 R0, RZ, RZ, -0x800001 ;  /* 0xff7fffffff007424 */ /* 0x000fe200078e00ff */
        /* <DEDUP_REMOVED lines=16> */
.L_x_21:
[----:B------:R-:W-:-:S04]  /*0140*/  SHF.R.U32.HI R4, RZ, 0x1, R0 ;  /* 0x00000001ff047819 */ /* 0x000fc80000011600 */
[----:B------:R-:W-:-:S13]  /*0150*/  ISETP.GE.U32.AND P1, PT, R7, R4, PT ;  /* 0x000000040700720c */ /* 0x000fda0003f26070 */
[----:B------:R-:W-:Y:S01]  /*0160*/  @!P1 IMAD R3, R4, 0x4, R5 ;  /* 0x0000000404039824 */ /* 0x000fe200078e0205 */
[----:B------:R-:W-:Y:S05]  /*0170*/  @!P1 LDS R2, [R5] ;  /* 0x0000000005029984 */ /* 0x000fea0000000800 */
[----:B------:R-:W0:Y:S02]  /*0180*/  @!P1 LDS R3, [R3] ;  /* 0x0000000003039984 */ /* 0x000e240000000800 */
[----:B0-----:R-:W-:-:S05]  /*0190*/  @!P1 FMNMX R2, R2, R3, !PT ;  /* 0x0000000302029209 */ /* 0x001fca0007800000 */
[----:B------:R1:W-:Y:S01]  /*01a0*/  @!P1 STS [R5], R2 ;  /* 0x0000000205009388 */ /* 0x0003e20000000800 */
[----:B------:R-:W-:Y:S01]  /*01b0*/  BAR.SYNC.DEFER_BLOCKING 0x0 ;  /* 0x0000000000007b1d */ /* 0x000fe20000010000 */
[----:B------:R-:W-:Y:S01]  /*01c0*/  ISETP.GT.U32.AND P1, PT, R0, 0x3, PT ;  /* 0x000000030000780c */ /* 0x000fe20003f24070 */
[----:B------:R-:W-:-:S12]  /*01d0*/  IMAD.MOV.U32 R0, RZ, RZ, R4 ;  /* 0x000000ffff007224 */ /* 0x000fd800078e0004 */
[----:B-1----:R-:W-:Y:S05]  /*01e0*/  @P1 BRA `(.L_x_21) ;  /* 0xfffffffc00d41947 */ /* 0x002fea000383ffff */
.L_x_20:
        /* <DEDUP_REMOVED lines=8> */
.L_x_22:
        /* <DEDUP_REMOVED lines=9> */
.L_x_30:


//--------------------- .text._Z8find_maxPKfPfi   --------------------------
	.section	.text._Z8find_maxPKfPfi,"ax",@progbits
	.align	128
        .global         _Z8find_maxPKfPfi
        .type           _Z8find_maxPKfPfi,@function
        .size           _Z8find_maxPKfPfi,(.L_x_31 - _Z8find_maxPKfPfi)
        .other          _Z8find_maxPKfPfi,@"STO_CUDA_ENTRY STV_DEFAULT"
_Z8find_maxPKfPfi:
.text._Z8find_maxPKfPfi:
[----:B------:R-:W-:Y:S01]  /*0000*/  LDC R1, c[0x0][0x37c] ;  /* 0x0000df00ff017b82 */ /* 0x000fe20000000800 */
[----:B------:R-:W0:Y:S01]  /*0010*/  S2R R6, SR_TID.X ;  /* 0x0000000000067919 */ /* 0x000e220000002100 */
[----:B------:R-:W0:Y:S01]  /*0020*/  LDCU UR8, c[0x0][0x360] ;  /* 0x00006c00ff0877ac */ /* 0x000e220008000800 */
[----:B------:R-:W-:Y:S01]  /*0030*/  IMAD.MOV.U32 R4, RZ, RZ, -0x800001 ;  /* 0xff7fffffff047424 */ /* 0x000fe200078e00ff */
[----:B------:R-:W0:Y:S01]  /*0040*/  S2R R7, SR_CTAID.X ;  /* 0x0000000000077919 */ /* 0x000e220000002500 */
[----:B------:R-:W1:Y:S01]  /*0050*/  LDCU UR4, c[0x0][0x390] ;  /* 0x00007200ff0477ac */ /* 0x000e620008000800 */
[----:B------:R-:W2:Y:S01]  /*0060*/  LDCU.64 UR6, c[0x0][0x358] ;  /* 0x00006b00ff0677ac */ /* 0x000ea20008000a00 */
[----:B0-----:R-:W-:-:S05]  /*0070*/  IMAD R5, R7, UR8, R6 ;  /* 0x0000000807057c24 */ /* 0x001fca000f8e0206 */
[----:B-1----:R-:W-:-:S13]  /*0080*/  ISETP.GE.AND P0, PT, R5, UR4, PT ;  /* 0x0000000405007c0c */ /* 0x002fda000bf06270 */
[----:B------:R-:W0:Y:S02]  /*0090*/  @!P0 LDC.64 R2, c[0x0][0x380] ;  /* 0x0000e000ff028b82 */ /* 0x000e240000000a00 */
[----:B0-----:R-:W-:-:S05]  /*00a0*/  @!P0 IMAD.WIDE R2, R5, 0x4, R2 ;  /* 0x0000000405028825 */ /* 0x001fca00078e0202 */
[----:B--2---:R-:W2:Y:S01]  /*00b0*/  @!P0 LDG.E R4, desc[UR6][R2.64] ;  /* 0x0000000602048981 */ /* 0x004ea2000c1e1900 */
[----:B------:R-:W0:Y:S01]  /*00c0*/  S2UR UR5, SR_CgaCtaId ;  /* 0x00000000000579c3 */ /* 0x000e220000008800 */
[----:B------:R-:W-:Y:S01]  /*00d0*/  IMAD.U32 R0, RZ, RZ, UR8 ;  /* 0x00000008ff007e24 */ /* 0x000fe2000f8e00ff */
[----:B------:R-:W-:Y:S01]  /*00e0*/  UMOV UR4, 0x400 ;  /* 0x0000040000047882 */ /* 0x000fe20000000000 */
[----:B------:R-:W-:-:S03]  /*00f0*/  ISETP.NE.AND P0, PT, R6, RZ, PT ;  /* 0x000000ff0600720c */ /* 0x000fc60003f05270 */
[----:B------:R-:W-:Y:S01]  /*0100*/  ISETP.GE.U32.AND P1, PT, R0, 0x2, PT ;  /* 0x000000020000780c */ /* 0x000fe20003f26070 */
[----:B0-----:R-:W-:-:S06]  /*0110*/  ULEA UR4, UR5, UR4, 0x18 ;  /* 0x0000000405047291 */ /* 0x001fcc000f8ec0ff */
[----:B------:R-:W-:-:S05]  /*0120*/  LEA R5, R6, UR4, 0x2 ;  /* 0x0000000406057c11 */ /* 0x000fca000f8e10ff */
[----:B--2---:R0:W-:Y:S01]  /*0130*/  STS [R5], R4 ;  /* 0x0000000405007388 */ /* 0x0041e20000000800 */
[----:B------:R-:W-:Y:S06]  /*0140*/  BAR.SYNC.DEFER_BLOCKING 0x0 ;  /* 0x0000000000007b1d */ /* 0x000fec0000010000 */
[----:B------:R-:W-:Y:S05]  /*0150*/  @!P1 BRA `(.L_x_23) ;  /* 0x00000000002c9947 */ /* 0x000fea0003800000 */
.L_x_24:
[----:B0-----:R-:W-:-:S04]  /*0160*/  SHF.R.U32.HI R4, RZ, 0x1, R0 ;  /* 0x00000001ff047819 */ /* 0x001fc80000011600 */
        /* <DEDUP_REMOVED lines=10> */
.L_x_23:
        /* <DEDUP_REMOVED lines=9> */
.L_x_25:
        /* <DEDUP_REMOVED lines=14> */
.L_x_31:


//--------------------- .nv.shared.reserved.0     --------------------------
	.section	.nv.shared.reserved.0,"aw",@nobits
	.weak		__nv_reservedSMEM_offset_0_alias
	.size		__nv_reservedSMEM_offset_0_alias, 0, 64
	.other		__nv_reservedSMEM_offset_0_alias,@"STO_CUDA_RESERVED_SHARED STV_DEFAULT"
__nv_reservedSMEM_offset_0_alias:
	.zero		0
	.zero		64


//--------------------- .nv.shared._Z9final_sumPfi --------------------------
	.section	.nv.shared._Z9final_sumPfi,"aw",@nobits
	.sectionflags	@""
	.align	4
.nv.shared._Z9final_sumPfi:
	.zero		2048


//--------------------- .nv.shared._Z11exp_and_sumPKfPfS0_S1_i --------------------------
	.section	.nv.shared._Z11exp_and_sumPKfPfS0_S1_i,"aw",@nobits
	.sectionflags	@""
	.align	4
.nv.shared._Z11exp_and_sumPKfPfS0_S1_i:
	.zero		2048


//--------------------- .nv.shared._Z9final_maxPfi --------------------------
	.section	.nv.shared._Z9final_maxPfi,"aw",@nobits
	.sectionflags	@""
	.align	4
.nv.shared._Z9final_maxPfi:
	.zero		2048


//--------------------- .nv.shared._Z8find_maxPKfPfi --------------------------
	.section	.nv.shared._Z8find_maxPKfPfi,"aw",@nobits
	.sectionflags	@""
	.align	4
.nv.shared._Z8find_maxPKfPfi:
	.zero		2048


//--------------------- .nv.constant0._Z9normalizePfPKfi --------------------------
	.section	.nv.constant0._Z9normalizePfPKfi,"a",@progbits
	.sectionflags	@""
	.align	4
.nv.constant0._Z9normalizePfPKfi:
	.zero		916


//--------------------- .nv.constant0._Z9final_sumPfi --------------------------
	.section	.nv.constant0._Z9final_sumPfi,"a",@progbits
	.sectionflags	@""
	.align	4
.nv.constant0._Z9final_sumPfi:
	.zero		908


//--------------------- .nv.constant0._Z11exp_and_sumPKfPfS0_S1_i --------------------------
	.section	.nv.constant0._Z11exp_and_sumPKfPfS0_S1_i,"a",@progbits
	.sectionflags	@""
	.align	4
.nv.constant0._Z11exp_and_sumPKfPfS0_S1_i:
	.zero		932


//--------------------- .nv.constant0._Z9final_maxPfi --------------------------
	.section	.nv.constant0._Z9final_maxPfi,"a",@progbits
	.sectionflags	@""
	.align	4
.nv.constant0._Z9final_maxPfi:
	.zero		908


//--------------------- .nv.constant0._Z8find_maxPKfPfi --------------------------
	.section	.nv.constant0._Z8find_maxPKfPfi,"a",@progbits
	.sectionflags	@""
	.align	4
.nv.constant0._Z8find_maxPKfPfi:
	.zero		916


//--------------------- SYMBOLS --------------------------

	.type		.nv.reservedSmem.offset0,@object
	.size		.nv.reservedSmem.offset0,0x4
	.type		.nv.reservedSmem.cap,@object
	.size		.nv.reservedSmem.cap,0x4
